//
// Generated by NVIDIA NVVM Compiler
//
// Compiler Build ID: CL-36424714
// Cuda compilation tools, release 13.0, V13.0.88
// Based on NVVM 20.0.0
//

.version 9.0
.target sm_100
.address_size 64

	// .globl	_Z21symgs_csr_gpu_forwardPKiS0_PKfiPfS3_S3_PcS4_S4_i

.visible .entry _Z21symgs_csr_gpu_forwardPKiS0_PKfiPfS3_S3_PcS4_S4_i(
	.param .u64 .ptr .align 1 _Z21symgs_csr_gpu_forwardPKiS0_PKfiPfS3_S3_PcS4_S4_i_param_0,
	.param .u64 .ptr .align 1 _Z21symgs_csr_gpu_forwardPKiS0_PKfiPfS3_S3_PcS4_S4_i_param_1,
	.param .u64 .ptr .align 1 _Z21symgs_csr_gpu_forwardPKiS0_PKfiPfS3_S3_PcS4_S4_i_param_2,
	.param .u32 _Z21symgs_csr_gpu_forwardPKiS0_PKfiPfS3_S3_PcS4_S4_i_param_3,
	.param .u64 .ptr .align 1 _Z21symgs_csr_gpu_forwardPKiS0_PKfiPfS3_S3_PcS4_S4_i_param_4,
	.param .u64 .ptr .align 1 _Z21symgs_csr_gpu_forwardPKiS0_PKfiPfS3_S3_PcS4_S4_i_param_5,
	.param .u64 .ptr .align 1 _Z21symgs_csr_gpu_forwardPKiS0_PKfiPfS3_S3_PcS4_S4_i_param_6,
	.param .u64 .ptr .align 1 _Z21symgs_csr_gpu_forwardPKiS0_PKfiPfS3_S3_PcS4_S4_i_param_7,
	.param .u64 .ptr .align 1 _Z21symgs_csr_gpu_forwardPKiS0_PKfiPfS3_S3_PcS4_S4_i_param_8,
	.param .u64 .ptr .align 1 _Z21symgs_csr_gpu_forwardPKiS0_PKfiPfS3_S3_PcS4_S4_i_param_9,
	.param .u32 _Z21symgs_csr_gpu_forwardPKiS0_PKfiPfS3_S3_PcS4_S4_i_param_10
)
{
	.reg .pred 	%p<11>;
	.reg .b16 	%rs<8>;
	.reg .b32 	%r<20>;
	.reg .b32 	%f<19>;
	.reg .b64 	%rd<45>;

	ld.param.u64 	%rd14, [_Z21symgs_csr_gpu_forwardPKiS0_PKfiPfS3_S3_PcS4_S4_i_param_2];
	ld.param.u32 	%r11, [_Z21symgs_csr_gpu_forwardPKiS0_PKfiPfS3_S3_PcS4_S4_i_param_3];
	ld.param.u64 	%rd15, [_Z21symgs_csr_gpu_forwardPKiS0_PKfiPfS3_S3_PcS4_S4_i_param_4];
	ld.param.u64 	%rd16, [_Z21symgs_csr_gpu_forwardPKiS0_PKfiPfS3_S3_PcS4_S4_i_param_6];
	ld.param.u64 	%rd17, [_Z21symgs_csr_gpu_forwardPKiS0_PKfiPfS3_S3_PcS4_S4_i_param_7];
	ld.param.u64 	%rd18, [_Z21symgs_csr_gpu_forwardPKiS0_PKfiPfS3_S3_PcS4_S4_i_param_9];
	ld.param.u32 	%r12, [_Z21symgs_csr_gpu_forwardPKiS0_PKfiPfS3_S3_PcS4_S4_i_param_10];
	cvta.to.global.u64 	%rd1, %rd16;
	cvta.to.global.u64 	%rd2, %rd14;
	cvta.to.global.u64 	%rd3, %rd15;
	cvta.to.global.u64 	%rd4, %rd17;
	cvta.to.global.u64 	%rd19, %rd18;
	mov.u32 	%r13, %ctaid.x;
	mov.u32 	%r14, %ntid.x;
	mov.u32 	%r15, %tid.x;
	mad.lo.s32 	%r16, %r13, %r14, %r15;
	add.s32 	%r1, %r16, %r12;
	cvt.u64.u32 	%rd20, %r1;
	add.s64 	%rd5, %rd19, %rd20;
	ld.global.u8 	%rs1, [%rd5];
	setp.ne.s16 	%p1, %rs1, 0;
	@%p1 bra 	$L__BB0_16;
	mov.b16 	%rs2, 1;
	st.global.u8 	[%rd5], %rs2;
	shl.b32 	%r18, %r1, 3;
	setp.ge.s32 	%p2, %r18, %r11;
	@%p2 bra 	$L__BB0_16;
	setp.eq.s32 	%p3, %r18, 2147483640;
	@%p3 bra 	$L__BB0_16;
	ld.param.u64 	%rd44, [_Z21symgs_csr_gpu_forwardPKiS0_PKfiPfS3_S3_PcS4_S4_i_param_8];
	ld.param.u64 	%rd43, [_Z21symgs_csr_gpu_forwardPKiS0_PKfiPfS3_S3_PcS4_S4_i_param_5];
	ld.param.u64 	%rd42, [_Z21symgs_csr_gpu_forwardPKiS0_PKfiPfS3_S3_PcS4_S4_i_param_1];
	cvta.to.global.u64 	%rd6, %rd43;
	cvta.to.global.u64 	%rd7, %rd42;
	cvta.to.global.u64 	%rd8, %rd44;
	add.s32 	%r17, %r18, 8;
	min.s32 	%r3, %r17, %r11;
$L__BB0_4:
	cvt.s64.s32 	%rd21, %r18;
	add.s64 	%rd9, %rd4, %rd21;
	ld.global.u8 	%rs3, [%rd9];
	setp.ne.s16 	%p4, %rs3, 0;
	@%p4 bra 	$L__BB0_15;
	ld.param.u64 	%rd41, [_Z21symgs_csr_gpu_forwardPKiS0_PKfiPfS3_S3_PcS4_S4_i_param_0];
	mul.wide.s32 	%rd22, %r18, 4;
	add.s64 	%rd23, %rd3, %rd22;
	ld.global.f32 	%f1, [%rd23];
	cvta.to.global.u64 	%rd24, %rd41;
	add.s64 	%rd25, %rd24, %rd22;
	ld.global.u32 	%r19, [%rd25];
	ld.global.u32 	%r6, [%rd25+4];
	add.s64 	%rd26, %rd6, %rd22;
	ld.global.f32 	%f2, [%rd26];
	setp.ge.s32 	%p5, %r19, %r6;
	mov.f32 	%f17, %f1;
	@%p5 bra 	$L__BB0_14;
	mov.f32 	%f17, %f1;
$L__BB0_7:
	mul.wide.s32 	%rd27, %r19, 4;
	add.s64 	%rd28, %rd7, %rd27;
	ld.global.u32 	%r8, [%rd28];
	setp.lt.s32 	%p6, %r8, 0;
	@%p6 bra 	$L__BB0_13;
	setp.ge.s32 	%p7, %r8, %r18;
	@%p7 bra 	$L__BB0_12;
	cvt.u64.u32 	%rd33, %r8;
	add.s64 	%rd34, %rd4, %rd33;
	ld.global.u8 	%rs4, [%rd34];
	setp.ne.s16 	%p8, %rs4, 0;
	@%p8 bra 	$L__BB0_11;
	mov.b16 	%rs5, 1;
	st.global.u8 	[%rd8], %rs5;
	mov.b16 	%rs6, 0;
	st.global.u8 	[%rd5], %rs6;
	bra.uni 	$L__BB0_15;
$L__BB0_11:
	mul.wide.s32 	%rd35, %r19, 4;
	add.s64 	%rd36, %rd2, %rd35;
	ld.global.f32 	%f11, [%rd36];
	mul.wide.u32 	%rd37, %r8, 4;
	add.s64 	%rd38, %rd1, %rd37;
	ld.global.f32 	%f12, [%rd38];
	mul.f32 	%f13, %f11, %f12;
	sub.f32 	%f17, %f17, %f13;
	bra.uni 	$L__BB0_13;
$L__BB0_12:
	mul.wide.s32 	%rd29, %r19, 4;
	add.s64 	%rd30, %rd2, %rd29;
	ld.global.f32 	%f8, [%rd30];
	mul.wide.u32 	%rd31, %r8, 4;
	add.s64 	%rd32, %rd3, %rd31;
	ld.global.f32 	%f9, [%rd32];
	mul.f32 	%f10, %f8, %f9;
	sub.f32 	%f17, %f17, %f10;
$L__BB0_13:
	add.s32 	%r19, %r19, 1;
	setp.ne.s32 	%p9, %r19, %r6;
	@%p9 bra 	$L__BB0_7;
$L__BB0_14:
	fma.rn.f32 	%f14, %f2, %f1, %f17;
	div.rn.f32 	%f15, %f14, %f2;
	add.s64 	%rd40, %rd1, %rd22;
	st.global.f32 	[%rd40], %f15;
	mov.b16 	%rs7, 1;
	st.global.u8 	[%rd9], %rs7;
$L__BB0_15:
	add.s32 	%r18, %r18, 1;
	setp.lt.s32 	%p10, %r18, %r3;
	@%p10 bra 	$L__BB0_4;
$L__BB0_16:
	ret;

}
	// .globl	_Z22symgs_csr_gpu_backwardPKiS0_PKfiPfS3_S3_PcS4_S4_i
.visible .entry _Z22symgs_csr_gpu_backwardPKiS0_PKfiPfS3_S3_PcS4_S4_i(
	.param .u64 .ptr .align 1 _Z22symgs_csr_gpu_backwardPKiS0_PKfiPfS3_S3_PcS4_S4_i_param_0,
	.param .u64 .ptr .align 1 _Z22symgs_csr_gpu_backwardPKiS0_PKfiPfS3_S3_PcS4_S4_i_param_1,
	.param .u64 .ptr .align 1 _Z22symgs_csr_gpu_backwardPKiS0_PKfiPfS3_S3_PcS4_S4_i_param_2,
	.param .u32 _Z22symgs_csr_gpu_backwardPKiS0_PKfiPfS3_S3_PcS4_S4_i_param_3,
	.param .u64 .ptr .align 1 _Z22symgs_csr_gpu_backwardPKiS0_PKfiPfS3_S3_PcS4_S4_i_param_4,
	.param .u64 .ptr .align 1 _Z22symgs_csr_gpu_backwardPKiS0_PKfiPfS3_S3_PcS4_S4_i_param_5,
	.param .u64 .ptr .align 1 _Z22symgs_csr_gpu_backwardPKiS0_PKfiPfS3_S3_PcS4_S4_i_param_6,
	.param .u64 .ptr .align 1 _Z22symgs_csr_gpu_backwardPKiS0_PKfiPfS3_S3_PcS4_S4_i_param_7,
	.param .u64 .ptr .align 1 _Z22symgs_csr_gpu_backwardPKiS0_PKfiPfS3_S3_PcS4_S4_i_param_8,
	.param .u64 .ptr .align 1 _Z22symgs_csr_gpu_backwardPKiS0_PKfiPfS3_S3_PcS4_S4_i_param_9,
	.param .u32 _Z22symgs_csr_gpu_backwardPKiS0_PKfiPfS3_S3_PcS4_S4_i_param_10
)
{
	.reg .pred 	%p<11>;
	.reg .b16 	%rs<7>;
	.reg .b32 	%r<20>;
	.reg .b32 	%f<19>;
	.reg .b64 	%rd<47>;

	ld.param.u64 	%rd15, [_Z22symgs_csr_gpu_backwardPKiS0_PKfiPfS3_S3_PcS4_S4_i_param_2];
	ld.param.u32 	%r11, [_Z22symgs_csr_gpu_backwardPKiS0_PKfiPfS3_S3_PcS4_S4_i_param_3];
	ld.param.u64 	%rd16, [_Z22symgs_csr_gpu_backwardPKiS0_PKfiPfS3_S3_PcS4_S4_i_param_4];
	ld.param.u64 	%rd17, [_Z22symgs_csr_gpu_backwardPKiS0_PKfiPfS3_S3_PcS4_S4_i_param_6];
	ld.param.u64 	%rd18, [_Z22symgs_csr_gpu_backwardPKiS0_PKfiPfS3_S3_PcS4_S4_i_param_7];
	ld.param.u64 	%rd19, [_Z22symgs_csr_gpu_backwardPKiS0_PKfiPfS3_S3_PcS4_S4_i_param_9];
	ld.param.u32 	%r12, [_Z22symgs_csr_gpu_backwardPKiS0_PKfiPfS3_S3_PcS4_S4_i_param_10];
	cvta.to.global.u64 	%rd1, %rd16;
	cvta.to.global.u64 	%rd2, %rd15;
	cvta.to.global.u64 	%rd3, %rd17;
	cvta.to.global.u64 	%rd4, %rd18;
	cvta.to.global.u64 	%rd5, %rd19;
	mov.u32 	%r13, %ctaid.x;
	mov.u32 	%r14, %ntid.x;
	mov.u32 	%r15, %tid.x;
	mad.lo.s32 	%r16, %r13, %r14, %r15;
	add.s32 	%r1, %r16, %r12;
	cvt.u64.u32 	%rd20, %r1;
	add.s64 	%rd6, %rd5, %rd20;
	ld.global.u8 	%rs1, [%rd6];
	setp.eq.s16 	%p1, %rs1, 2;
	@%p1 bra 	$L__BB1_16;
	mov.b16 	%rs2, 2;
	st.global.u8 	[%rd6], %rs2;
	shl.b32 	%r2, %r1, 3;
	setp.ge.s32 	%p2, %r2, %r11;
	@%p2 bra 	$L__BB1_16;
	setp.eq.s32 	%p3, %r2, 2147483640;
	@%p3 bra 	$L__BB1_16;
	ld.param.u64 	%rd45, [_Z22symgs_csr_gpu_backwardPKiS0_PKfiPfS3_S3_PcS4_S4_i_param_5];
	ld.param.u64 	%rd44, [_Z22symgs_csr_gpu_backwardPKiS0_PKfiPfS3_S3_PcS4_S4_i_param_1];
	ld.param.u64 	%rd43, [_Z22symgs_csr_gpu_backwardPKiS0_PKfiPfS3_S3_PcS4_S4_i_param_0];
	cvta.to.global.u64 	%rd7, %rd43;
	cvta.to.global.u64 	%rd8, %rd45;
	cvta.to.global.u64 	%rd9, %rd44;
	add.s32 	%r17, %r2, 8;
	min.s32 	%r18, %r17, %r11;
$L__BB1_4:
	mov.u32 	%r4, %r18;
	add.s32 	%r18, %r4, -1;
	cvt.s64.s32 	%rd21, %r4;
	add.s64 	%rd10, %rd4, %rd21;
	ld.global.u8 	%rs3, [%rd10+-1];
	setp.gt.u16 	%p4, %rs3, 1;
	@%p4 bra 	$L__BB1_15;
	mul.wide.s32 	%rd22, %r4, 4;
	add.s64 	%rd23, %rd3, %rd22;
	ld.global.f32 	%f1, [%rd23+-4];
	add.s64 	%rd24, %rd7, %rd22;
	ld.global.u32 	%r19, [%rd24+-4];
	ld.global.u32 	%r7, [%rd24];
	add.s64 	%rd25, %rd8, %rd22;
	ld.global.f32 	%f2, [%rd25+-4];
	setp.ge.s32 	%p5, %r19, %r7;
	mov.f32 	%f17, %f1;
	@%p5 bra 	$L__BB1_14;
	mov.f32 	%f17, %f1;
$L__BB1_7:
	mul.wide.s32 	%rd26, %r19, 4;
	add.s64 	%rd27, %rd9, %rd26;
	ld.global.u32 	%r9, [%rd27];
	setp.lt.s32 	%p6, %r9, 0;
	@%p6 bra 	$L__BB1_13;
	setp.lt.s32 	%p7, %r9, %r4;
	@%p7 bra 	$L__BB1_12;
	cvt.u64.u32 	%rd28, %r9;
	add.s64 	%rd29, %rd4, %rd28;
	ld.global.s8 	%rs4, [%rd29];
	setp.gt.s16 	%p8, %rs4, 1;
	@%p8 bra 	$L__BB1_11;
	ld.param.u64 	%rd46, [_Z22symgs_csr_gpu_backwardPKiS0_PKfiPfS3_S3_PcS4_S4_i_param_8];
	cvt.s64.s32 	%rd34, %r4;
	cvta.to.global.u64 	%rd35, %rd46;
	mov.b16 	%rs5, 1;
	st.global.u8 	[%rd35], %rs5;
	add.s64 	%rd36, %rd5, %rd34;
	st.global.u8 	[%rd36+-1], %rs5;
	bra.uni 	$L__BB1_15;
$L__BB1_11:
	mul.wide.s32 	%rd30, %r19, 4;
	add.s64 	%rd31, %rd2, %rd30;
	ld.global.f32 	%f8, [%rd31];
	mul.wide.u32 	%rd32, %r9, 4;
	add.s64 	%rd33, %rd1, %rd32;
	ld.global.f32 	%f9, [%rd33];
	mul.f32 	%f10, %f8, %f9;
	sub.f32 	%f17, %f17, %f10;
	bra.uni 	$L__BB1_13;
$L__BB1_12:
	mul.wide.s32 	%rd37, %r19, 4;
	add.s64 	%rd38, %rd2, %rd37;
	ld.global.f32 	%f11, [%rd38];
	mul.wide.u32 	%rd39, %r9, 4;
	add.s64 	%rd40, %rd3, %rd39;
	ld.global.f32 	%f12, [%rd40];
	mul.f32 	%f13, %f11, %f12;
	sub.f32 	%f17, %f17, %f13;
$L__BB1_13:
	add.s32 	%r19, %r19, 1;
	setp.ne.s32 	%p9, %r19, %r7;
	@%p9 bra 	$L__BB1_7;
$L__BB1_14:
	fma.rn.f32 	%f14, %f2, %f1, %f17;
	div.rn.f32 	%f15, %f14, %f2;
	mul.wide.s32 	%rd41, %r4, 4;
	add.s64 	%rd42, %rd1, %rd41;
	st.global.f32 	[%rd42+-4], %f15;
	mov.b16 	%rs6, 2;
	st.global.u8 	[%rd10+-1], %rs6;
$L__BB1_15:
	setp.gt.s32 	%p10, %r18, %r2;
	@%p10 bra 	$L__BB1_4;
$L__BB1_16:
	ret;

}


// ===== COMPILED SASS (sm_100) =====

	.target	sm_100

	.elftype	@"ET_EXEC"


//--------------------- .note.nv.tkinfo           --------------------------
	.section	.note.nv.tkinfo,"",@"SHT_NOTE"
	.sectionflags	@"SHF_NOTE_NV_TKINFO"
	.tkinfo
        /*0018*/ 	.word	0x00000002
        /*0030*/ 	.string	""
        /*0030*/ 	.string	"ptxas"
        /*0030*/ 	.string	"Cuda compilation tools, release 13.0, V13.0.88"
        /*0030*/ 	.string	"Build cuda_13.0.r13.0/compiler.36424714_0"
        /*0030*/ 	.string	"-arch sm_100 -m 64 "



//--------------------- .note.nv.cuinfo           --------------------------
	.section	.note.nv.cuinfo,"",@"SHT_NOTE"
	.sectionflags	@"SHF_NOTE_NV_CUINFO"
        /*0018*/ 	.short	0x0002
        /*001a*/ 	.short	0x0064
        /*001c*/ 	.short	0x0082
	.zero		2


//--------------------- .nv.info                  --------------------------
	.section	.nv.info,"",@"SHT_CUDA_INFO"
	.align	4


	//----- nvinfo : EIATTR_REGCOUNT
	.align		4
        /*0000*/ 	.byte	0x04, 0x2f
        /*0002*/ 	.short	(.L_1 - .L_0)
	.align		4
.L_0:
        /*0004*/ 	.word	index@(_Z21symgs_csr_gpu_forwardPKiS0_PKfiPfS3_S3_PcS4_S4_i)
        /*0008*/ 	.word	0x00000016


	//----- nvinfo : EIATTR_FRAME_SIZE
	.align		4
.L_1:
        /*000c*/ 	.byte	0x04, 0x11
        /*000e*/ 	.short	(.L_3 - .L_2)
	.align		4
.L_2:
        /*0010*/ 	.word	index@($__internal_1_$__cuda_sm3x_div_rn_noftz_f32_slowpath)
        /*0014*/ 	.word	0x00000000


	//----- nvinfo : EIATTR_FRAME_SIZE
	.align		4
.L_3:
        /*0018*/ 	.byte	0x04, 0x11
        /*001a*/ 	.short	(.L_5 - .L_4)
	.align		4
.L_4:
        /*001c*/ 	.word	index@(_Z21symgs_csr_gpu_forwardPKiS0_PKfiPfS3_S3_PcS4_S4_i)
        /*0020*/ 	.word	0x00000000


	//----- nvinfo : EIATTR_REGCOUNT
	.align		4
.L_5:
        /*0024*/ 	.byte	0x04, 0x2f
        /*0026*/ 	.short	(.L_7 - .L_6)
	.align		4
.L_6:
        /*0028*/ 	.word	index@(_Z22symgs_csr_gpu_backwardPKiS0_PKfiPfS3_S3_PcS4_S4_i)
        /*002c*/ 	.word	0x00000014


	//----- nvinfo : EIATTR_FRAME_SIZE
	.align		4
.L_7:
        /*0030*/ 	.byte	0x04, 0x11
        /*0032*/ 	.short	(.L_9 - .L_8)
	.align		4
.L_8:
        /*0034*/ 	.word	index@($__internal_0_$__cuda_sm3x_div_rn_noftz_f32_slowpath)
        /*0038*/ 	.word	0x00000000


	//----- nvinfo : EIATTR_FRAME_SIZE
	.align		4
.L_9:
        /*003c*/ 	.byte	0x04, 0x11
        /*003e*/ 	.short	(.L_11 - .L_10)
	.align		4
.L_10:
        /*0040*/ 	.word	index@(_Z22symgs_csr_gpu_backwardPKiS0_PKfiPfS3_S3_PcS4_S4_i)
        /*0044*/ 	.word	0x00000000


	//----- nvinfo : EIATTR_MIN_STACK_SIZE
	.align		4
.L_11:
        /*0048*/ 	.byte	0x04, 0x12
        /*004a*/ 	.short	(.L_13 - .L_12)
	.align		4
.L_12:
        /*004c*/ 	.word	index@(_Z22symgs_csr_gpu_backwardPKiS0_PKfiPfS3_S3_PcS4_S4_i)
        /*0050*/ 	.word	0x00000000


	//----- nvinfo : EIATTR_MIN_STACK_SIZE
	.align		4
.L_13:
        /*0054*/ 	.byte	0x04, 0x12
        /*0056*/ 	.short	(.L_15 - .L_14)
	.align		4
.L_14:
        /*0058*/ 	.word	index@(_Z21symgs_csr_gpu_forwardPKiS0_PKfiPfS3_S3_PcS4_S4_i)
        /*005c*/ 	.word	0x00000000
.L_15:


//--------------------- .nv.compat                --------------------------
	.section	.nv.compat,"",@"SHT_CUDA_COMPAT_INFO"
	.align	4
        /*0000*/ 	.byte	0x02, 0x09, 0x00, 0x00, 0x02, 0x02, 0x01, 0x00, 0x02, 0x05, 0x05, 0x00, 0x03, 0x07, 0x01, 0x01
        /*0010*/ 	.byte	0x02, 0x03, 0x00, 0x00, 0x02, 0x06, 0x01, 0x00, 0x04, 0x0b, 0x08, 0x00, 0x01, 0x00, 0x00, 0x00
        /*0020*/ 	.byte	0x00, 0x00, 0x00, 0x00


//--------------------- .nv.info._Z22symgs_csr_gpu_backwardPKiS0_PKfiPfS3_S3_PcS4_S4_i --------------------------
	.section	.nv.info._Z22symgs_csr_gpu_backwardPKiS0_PKfiPfS3_S3_PcS4_S4_i,"",@"SHT_CUDA_INFO"
	.sectionflags	@""
	.align	4


	//----- nvinfo : EIATTR_CUDA_API_VERSION
	.align		4
        /*0000*/ 	.byte	0x04, 0x37
        /*0002*/ 	.short	(.L_17 - .L_16)
.L_16:
        /*0004*/ 	.word	0x00000082


	//----- nvinfo : EIATTR_KPARAM_INFO
	.align		4
.L_17:
        /*0008*/ 	.byte	0x04, 0x17
        /*000a*/ 	.short	(.L_19 - .L_18)
.L_18:
        /*000c*/ 	.word	0x00000000
        /*0010*/ 	.short	0x000a
        /*0012*/ 	.short	0x0050
        /*0014*/ 	.byte	0x00, 0xf0, 0x11, 0x00


	//----- nvinfo : EIATTR_KPARAM_INFO
	.align		4
.L_19:
        /*0018*/ 	.byte	0x04, 0x17
        /*001a*/ 	.short	(.L_21 - .L_20)
.L_20:
        /*001c*/ 	.word	0x00000000
        /*0020*/ 	.short	0x0009
        /*0022*/ 	.short	0x0048
        /*0024*/ 	.byte	0x00, 0xf5, 0x21, 0x00


	//----- nvinfo : EIATTR_KPARAM_INFO
	.align		4
.L_21:
        /*0028*/ 	.byte	0x04, 0x17
        /*002a*/ 	.short	(.L_23 - .L_22)
.L_22:
        /*002c*/ 	.word	0x00000000
        /*0030*/ 	.short	0x0008
        /*0032*/ 	.short	0x0040
        /*0034*/ 	.byte	0x00, 0xf5, 0x21, 0x00


	//----- nvinfo : EIATTR_KPARAM_INFO
	.align		4
.L_23:
        /*0038*/ 	.byte	0x04, 0x17
        /*003a*/ 	.short	(.L_25 - .L_24)
.L_24:
        /*003c*/ 	.word	0x00000000
        /*0040*/ 	.short	0x0007
        /*0042*/ 	.short	0x0038
        /*0044*/ 	.byte	0x00, 0xf5, 0x21, 0x00


	//----- nvinfo : EIATTR_KPARAM_INFO
	.align		4
.L_25:
        /*0048*/ 	.byte	0x04, 0x17
        /*004a*/ 	.short	(.L_27 - .L_26)
.L_26:
        /*004c*/ 	.word	0x00000000
        /*0050*/ 	.short	0x0006
        /*0052*/ 	.short	0x0030
        /*0054*/ 	.byte	0x00, 0xf5, 0x21, 0x00


	//----- nvinfo : EIATTR_KPARAM_INFO
	.align		4
.L_27:
        /*0058*/ 	.byte	0x04, 0x17
        /*005a*/ 	.short	(.L_29 - .L_28)
.L_28:
        /*005c*/ 	.word	0x00000000
        /*0060*/ 	.short	0x0005
        /*0062*/ 	.short	0x0028
        /*0064*/ 	.byte	0x00, 0xf5, 0x21, 0x00


	//----- nvinfo : EIATTR_KPARAM_INFO
	.align		4
.L_29:
        /*0068*/ 	.byte	0x04, 0x17
        /*006a*/ 	.short	(.L_31 - .L_30)
.L_30:
        /*006c*/ 	.word	0x00000000
        /*0070*/ 	.short	0x0004
        /*0072*/ 	.short	0x0020
        /*0074*/ 	.byte	0x00, 0xf5, 0x21, 0x00


	//----- nvinfo : EIATTR_KPARAM_INFO
	.align		4
.L_31:
        /*0078*/ 	.byte	0x04, 0x17
        /*007a*/ 	.short	(.L_33 - .L_32)
.L_32:
        /*007c*/ 	.word	0x00000000
        /*0080*/ 	.short	0x0003
        /*0082*/ 	.short	0x0018
        /*0084*/ 	.byte	0x00, 0xf0, 0x11, 0x00


	//----- nvinfo : EIATTR_KPARAM_INFO
	.align		4
.L_33:
        /*0088*/ 	.byte	0x04, 0x17
        /*008a*/ 	.short	(.L_35 - .L_34)
.L_34:
        /*008c*/ 	.word	0x00000000
        /*0090*/ 	.short	0x0002
        /*0092*/ 	.short	0x0010
        /*0094*/ 	.byte	0x00, 0xf5, 0x21, 0x00


	//----- nvinfo : EIATTR_KPARAM_INFO
	.align		4
.L_35:
        /*0098*/ 	.byte	0x04, 0x17
        /*009a*/ 	.short	(.L_37 - .L_36)
.L_36:
        /*009c*/ 	.word	0x00000000
        /*00a0*/ 	.short	0x0001
        /*00a2*/ 	.short	0x0008
        /*00a4*/ 	.byte	0x00, 0xf5, 0x21, 0x00


	//----- nvinfo : EIATTR_KPARAM_INFO
	.align		4
.L_37:
        /*00a8*/ 	.byte	0x04, 0x17
        /*00aa*/ 	.short	(.L_39 - .L_38)
.L_38:
        /*00ac*/ 	.word	0x00000000
        /*00b0*/ 	.short	0x0000
        /*00b2*/ 	.short	0x0000
        /*00b4*/ 	.byte	0x00, 0xf5, 0x21, 0x00


	//----- nvinfo : EIATTR_SPARSE_MMA_MASK
	.align		4
.L_39:
        /*00b8*/ 	.byte	0x03, 0x50
        /*00ba*/ 	.short	0x0000


	//----- nvinfo : EIATTR_MAXREG_COUNT
	.align		4
        /*00bc*/ 	.byte	0x03, 0x1b
        /*00be*/ 	.short	0x00ff


	//----- nvinfo : EIATTR_MERCURY_ISA_VERSION
	.align		4
        /*00c0*/ 	.byte	0x03, 0x5f
        /*00c2*/ 	.short	0x0101


	//----- nvinfo : EIATTR_VRC_CTA_INIT_COUNT
	.align		4
        /*00c4*/ 	.byte	0x02, 0x4a
	.zero		1
	.zero		1


	//----- nvinfo : EIATTR_EXIT_INSTR_OFFSETS
	.align		4
        /*00c8*/ 	.byte	0x04, 0x1c
        /*00ca*/ 	.short	(.L_41 - .L_40)


	//   ....[0]....
.L_40:
        /*00cc*/ 	.word	0x000000d0


	//   ....[1]....
        /*00d0*/ 	.word	0x00000130


	//   ....[2]....
        /*00d4*/ 	.word	0x00000150


	//   ....[3]....
        /*00d8*/ 	.word	0x00000700


	//----- nvinfo : EIATTR_CRS_STACK_SIZE
	.align		4
.L_41:
        /*00dc*/ 	.byte	0x04, 0x1e
        /*00de*/ 	.short	(.L_43 - .L_42)
.L_42:
        /*00e0*/ 	.word	0x00000000


	//----- nvinfo : EIATTR_CBANK_PARAM_SIZE
	.align		4
.L_43:
        /*00e4*/ 	.byte	0x03, 0x19
        /*00e6*/ 	.short	0x0054


	//----- nvinfo : EIATTR_PARAM_CBANK
	.align		4
        /*00e8*/ 	.byte	0x04, 0x0a
        /*00ea*/ 	.short	(.L_45 - .L_44)
	.align		4
.L_44:
        /*00ec*/ 	.word	index@(.nv.constant0._Z22symgs_csr_gpu_backwardPKiS0_PKfiPfS3_S3_PcS4_S4_i)
        /*00f0*/ 	.short	0x0380
        /*00f2*/ 	.short	0x0054


	//----- nvinfo : EIATTR_SW_WAR
	.align		4
.L_45:
        /*00f4*/ 	.byte	0x04, 0x36
        /*00f6*/ 	.short	(.L_47 - .L_46)
.L_46:
        /*00f8*/ 	.word	0x00000008
.L_47:


//--------------------- .nv.info._Z21symgs_csr_gpu_forwardPKiS0_PKfiPfS3_S3_PcS4_S4_i --------------------------
	.section	.nv.info._Z21symgs_csr_gpu_forwardPKiS0_PKfiPfS3_S3_PcS4_S4_i,"",@"SHT_CUDA_INFO"
	.sectionflags	@""
	.align	4


	//----- nvinfo : EIATTR_CUDA_API_VERSION
	.align		4
        /*0000*/ 	.byte	0x04, 0x37
        /*0002*/ 	.short	(.L_49 - .L_48)
.L_48:
        /*0004*/ 	.word	0x00000082


	//----- nvinfo : EIATTR_KPARAM_INFO
	.align		4
.L_49:
        /*0008*/ 	.byte	0x04, 0x17
        /*000a*/ 	.short	(.L_51 - .L_50)
.L_50:
        /*000c*/ 	.word	0x00000000
        /*0010*/ 	.short	0x000a
        /*0012*/ 	.short	0x0050
        /*0014*/ 	.byte	0x00, 0xf0, 0x11, 0x00


	//----- nvinfo : EIATTR_KPARAM_INFO
	.align		4
.L_51:
        /*0018*/ 	.byte	0x04, 0x17
        /*001a*/ 	.short	(.L_53 - .L_52)
.L_52:
        /*001c*/ 	.word	0x00000000
        /*0020*/ 	.short	0x0009
        /*0022*/ 	.short	0x0048
        /*0024*/ 	.byte	0x00, 0xf5, 0x21, 0x00


	//----- nvinfo : EIATTR_KPARAM_INFO
	.align		4
.L_53:
        /*0028*/ 	.byte	0x04, 0x17
        /*002a*/ 	.short	(.L_55 - .L_54)
.L_54:
        /*002c*/ 	.word	0x00000000
        /*0030*/ 	.short	0x0008
        /*0032*/ 	.short	0x0040
        /*0034*/ 	.byte	0x00, 0xf5, 0x21, 0x00


	//----- nvinfo : EIATTR_KPARAM_INFO
	.align		4
.L_55:
        /*0038*/ 	.byte	0x04, 0x17
        /*003a*/ 	.short	(.L_57 - .L_56)
.L_56:
        /*003c*/ 	.word	0x00000000
        /*0040*/ 	.short	0x0007
        /*0042*/ 	.short	0x0038
        /*0044*/ 	.byte	0x00, 0xf5, 0x21, 0x00


	//----- nvinfo : EIATTR_KPARAM_INFO
	.align		4
.L_57:
        /*0048*/ 	.byte	0x04, 0x17
        /*004a*/ 	.short	(.L_59 - .L_58)
.L_58:
        /*004c*/ 	.word	0x00000000
        /*0050*/ 	.short	0x0006
        /*0052*/ 	.short	0x0030
        /*0054*/ 	.byte	0x00, 0xf5, 0x21, 0x00


	//----- nvinfo : EIATTR_KPARAM_INFO
	.align		4
.L_59:
        /*0058*/ 	.byte	0x04, 0x17
        /*005a*/ 	.short	(.L_61 - .L_60)
.L_60:
        /*005c*/ 	.word	0x00000000
        /*0060*/ 	.short	0x0005
        /*0062*/ 	.short	0x0028
        /*0064*/ 	.byte	0x00, 0xf5, 0x21, 0x00


	//----- nvinfo : EIATTR_KPARAM_INFO
	.align		4
.L_61:
        /*0068*/ 	.byte	0x04, 0x17
        /*006a*/ 	.short	(.L_63 - .L_62)
.L_62:
        /*006c*/ 	.word	0x00000000
        /*0070*/ 	.short	0x0004
        /*0072*/ 	.short	0x0020
        /*0074*/ 	.byte	0x00, 0xf5, 0x21, 0x00


	//----- nvinfo : EIATTR_KPARAM_INFO
	.align		4
.L_63:
        /*0078*/ 	.byte	0x04, 0x17
        /*007a*/ 	.short	(.L_65 - .L_64)
.L_64:
        /*007c*/ 	.word	0x00000000
        /*0080*/ 	.short	0x0003
        /*0082*/ 	.short	0x0018
        /*0084*/ 	.byte	0x00, 0xf0, 0x11, 0x00


	//----- nvinfo : EIATTR_KPARAM_INFO
	.align		4
.L_65:
        /*0088*/ 	.byte	0x04, 0x17
        /*008a*/ 	.short	(.L_67 - .L_66)
.L_66:
        /*008c*/ 	.word	0x00000000
        /*0090*/ 	.short	0x0002
        /*0092*/ 	.short	0x0010
        /*0094*/ 	.byte	0x00, 0xf5, 0x21, 0x00


	//----- nvinfo : EIATTR_KPARAM_INFO
	.align		4
.L_67:
        /*0098*/ 	.byte	0x04, 0x17
        /*009a*/ 	.short	(.L_69 - .L_68)
.L_68:
        /*009c*/ 	.word	0x00000000
        /*00a0*/ 	.short	0x0001
        /*00a2*/ 	.short	0x0008
        /*00a4*/ 	.byte	0x00, 0xf5, 0x21, 0x00


	//----- nvinfo : EIATTR_KPARAM_INFO
	.align		4
.L_69:
        /*00a8*/ 	.byte	0x04, 0x17
        /*00aa*/ 	.short	(.L_71 - .L_70)
.L_70:
        /*00ac*/ 	.word	0x00000000
        /*00b0*/ 	.short	0x0000
        /*00b2*/ 	.short	0x0000
        /*00b4*/ 	.byte	0x00, 0xf5, 0x21, 0x00


	//----- nvinfo : EIATTR_SPARSE_MMA_MASK
	.align		4
.L_71:
        /*00b8*/ 	.byte	0x03, 0x50
        /*00ba*/ 	.short	0x0000


	//----- nvinfo : EIATTR_MAXREG_COUNT
	.align		4
        /*00bc*/ 	.byte	0x03, 0x1b
        /*00be*/ 	.short	0x00ff


	//----- nvinfo : EIATTR_MERCURY_ISA_VERSION
	.align		4
        /*00c0*/ 	.byte	0x03, 0x5f
        /*00c2*/ 	.short	0x0101


	//----- nvinfo : EIATTR_VRC_CTA_INIT_COUNT
	.align		4
        /*00c4*/ 	.byte	0x02, 0x4a
	.zero		1
	.zero		1


	//----- nvinfo : EIATTR_EXIT_INSTR_OFFSETS
	.align		4
        /*00c8*/ 	.byte	0x04, 0x1c
        /*00ca*/ 	.short	(.L_73 - .L_72)


	//   ....[0]....
.L_72:
        /*00cc*/ 	.word	0x000000d0


	//   ....[1]....
        /*00d0*/ 	.word	0x00000130


	//   ....[2]....
        /*00d4*/ 	.word	0x00000150


	//   ....[3]....
        /*00d8*/ 	.word	0x000006b0


	//----- nvinfo : EIATTR_CRS_STACK_SIZE
	.align		4
.L_73:
        /*00dc*/ 	.byte	0x04, 0x1e
        /*00de*/ 	.short	(.L_75 - .L_74)
.L_74:
        /*00e0*/ 	.word	0x00000000


	//----- nvinfo : EIATTR_CBANK_PARAM_SIZE
	.align		4
.L_75:
        /*00e4*/ 	.byte	0x03, 0x19
        /*00e6*/ 	.short	0x0054


	//----- nvinfo : EIATTR_PARAM_CBANK
	.align		4
        /*00e8*/ 	.byte	0x04, 0x0a
        /*00ea*/ 	.short	(.L_77 - .L_76)
	.align		4
.L_76:
        /*00ec*/ 	.word	index@(.nv.constant0._Z21symgs_csr_gpu_forwardPKiS0_PKfiPfS3_S3_PcS4_S4_i)
        /*00f0*/ 	.short	0x0380
        /*00f2*/ 	.short	0x0054


	//----- nvinfo : EIATTR_SW_WAR
	.align		4
.L_77:
        /*00f4*/ 	.byte	0x04, 0x36
        /*00f6*/ 	.short	(.L_79 - .L_78)
.L_78:
        /*00f8*/ 	.word	0x00000008
.L_79:


//--------------------- .nv.callgraph             --------------------------
	.section	.nv.callgraph,"",@"SHT_CUDA_CALLGRAPH"
	.align	4
	.sectionentsize	8
	.align		4
        /*0000*/ 	.word	0x00000000
	.align		4
        /*0004*/ 	.word	0xffffffff
	.align		4
        /*0008*/ 	.word	0x00000000
	.align		4
        /*000c*/ 	.word	0xfffffffe
	.align		4
        /*0010*/ 	.word	0x00000000
	.align		4
        /*0014*/ 	.word	0xfffffffd
	.align		4
        /*0018*/ 	.word	0x00000000
	.align		4
        /*001c*/ 	.word	0xfffffffc


//--------------------- .text._Z22symgs_csr_gpu_backwardPKiS0_PKfiPfS3_S3_PcS4_S4_i --------------------------
	.section	.text._Z22symgs_csr_gpu_backwardPKiS0_PKfiPfS3_S3_PcS4_S4_i,"ax",@progbits
	.align	128
        .global         _Z22symgs_csr_gpu_backwardPKiS0_PKfiPfS3_S3_PcS4_S4_i
        .type           _Z22symgs_csr_gpu_backwardPKiS0_PKfiPfS3_S3_PcS4_S4_i,@function
        .size           _Z22symgs_csr_gpu_backwardPKiS0_PKfiPfS3_S3_PcS4_S4_i,(.L_x_46 - _Z22symgs_csr_gpu_backwardPKiS0_PKfiPfS3_S3_PcS4_S4_i)
        .other          _Z22symgs_csr_gpu_backwardPKiS0_PKfiPfS3_S3_PcS4_S4_i,@"STO_CUDA_ENTRY STV_DEFAULT"
_Z22symgs_csr_gpu_backwardPKiS0_PKfiPfS3_S3_PcS4_S4_i:
.text._Z22symgs_csr_gpu_backwardPKiS0_PKfiPfS3_S3_PcS4_S4_i:
[----:B------:R-:W-:Y:S01]  /*0000*/  LDC R1, c[0x0][0x37c] ;  /* 0x0000df00ff017b82 */ /* 0x000fe20000000800 */
[----:B------:R-:W0:Y:S07]  /*0010*/  S2R R3, SR_TID.X ;  /* 0x0000000000037919 */ /* 0x000e2e0000002100 */
[----:B------:R-:W0:Y:S01]  /*0020*/  S2UR UR4, SR_CTAID.X ;  /* 0x00000000000479c3 */ /* 0x000e220000002500 */
[----:B------:R-:W1:Y:S01]  /*0030*/  LDCU UR6, c[0x0][0x3d0] ;  /* 0x00007a00ff0677ac */ /* 0x000e620008000800 */
[----:B------:R-:W2:Y:S06]  /*0040*/  LDCU.64 UR8, c[0x0][0x3c8] ;  /* 0x00007900ff0877ac */ /* 0x000eac0008000a00 */
[----:B------:R-:W0:Y:S02]  /*0050*/  LDC R0, c[0x0][0x360] ;  /* 0x0000d800ff007b82 */ /* 0x000e240000000800 */
[----:B0-----:R-:W-:Y:S01]  /*0060*/  IMAD R0, R0, UR4, R3 ;  /* 0x0000000400007c24 */ /* 0x001fe2000f8e0203 */
[----:B------:R-:W0:Y:S03]  /*0070*/  LDCU.64 UR4, c[0x0][0x358] ;  /* 0x00006b00ff0477ac */ /* 0x000e260008000a00 */
[----:B-1----:R-:W-:-:S05]  /*0080*/  VIADD R0, R0, UR6 ;  /* 0x0000000600007c36 */ /* 0x002fca0008000000 */
[----:B--2---:R-:W-:-:S05]  /*0090*/  IADD3 R4, P0, PT, R0, UR8, RZ ;  /* 0x0000000800047c10 */ /* 0x004fca000ff1e0ff */
[----:B------:R-:W-:-:S05]  /*00a0*/  IMAD.X R5, RZ, RZ, UR9, P0 ;  /* 0x00000009ff057e24 */ /* 0x000fca00080e06ff */
[----:B0-----:R-:W2:Y:S02]  /*00b0*/  LDG.E.U8 R2, desc[UR4][R4.64] ;  /* 0x0000000404027981 */ /* 0x001ea4000c1e1100 */
[----:B--2---:R-:W-:-:S13]  /*00c0*/  ISETP.NE.AND P0, PT, R2, 0x2, PT ;  /* 0x000000020200780c */ /* 0x004fda0003f05270 */
[----:B------:R-:W-:Y:S05]  /*00d0*/  @!P0 EXIT ;  /* 0x000000000000894d */ /* 0x000fea0003800000 */
[----:B------:R-:W0:Y:S01]  /*00e0*/  LDC R3, c[0x0][0x398] ;  /* 0x0000e600ff037b82 */ /* 0x000e220000000800 */
[----:B------:R-:W-:Y:S02]  /*00f0*/  IMAD.SHL.U32 R2, R0, 0x8, RZ ;  /* 0x0000000800027824 */ /* 0x000fe400078e00ff */
[----:B------:R-:W-:-:S05]  /*0100*/  IMAD.MOV.U32 R0, RZ, RZ, 0x2 ;  /* 0x00000002ff007424 */ /* 0x000fca00078e00ff */
[----:B------:R1:W-:Y:S01]  /*0110*/  STG.E.U8 desc[UR4][R4.64], R0 ;  /* 0x0000000004007986 */ /* 0x0003e2000c101104 */
[----:B0-----:R-:W-:-:S13]  /*0120*/  ISETP.GE.AND P0, PT, R2, R3, PT ;  /* 0x000000030200720c */ /* 0x001fda0003f06270 */
[----:B-1----:R-:W-:Y:S05]  /*0130*/  @P0 EXIT ;  /* 0x000000000000094d */ /* 0x002fea0003800000 */
[----:B------:R-:W-:-:S13]  /*0140*/  ISETP.NE.AND P0, PT, R2, 0x7ffffff8, PT ;  /* 0x7ffffff80200780c */ /* 0x000fda0003f05270 */
[----:B------:R-:W-:Y:S05]  /*0150*/  @!P0 EXIT ;  /* 0x000000000000894d */ /* 0x000fea0003800000 */
[----:B------:R-:W-:-:S07]  /*0160*/  VIADDMNMX R6, R2, 0x8, R3, PT ;  /* 0x0000000802067846 */ /* 0x000fce0003800103 */
.L_x_10:
[----:B0-----:R-:W0:Y:S02]  /*0170*/  LDCU.64 UR6, c[0x0][0x3b8] ;  /* 0x00007700ff0677ac */ /* 0x001e240008000a00 */
[----:B01----:R-:W-:-:S04]  /*0180*/  IADD3 R4, P0, PT, R6, UR6, RZ ;  /* 0x0000000606047c10 */ /* 0x003fc8000ff1e0ff */
[----:B------:R-:W-:-:S05]  /*0190*/  LEA.HI.X.SX32 R5, R6, UR7, 0x1, P0 ;  /* 0x0000000706057c11 */ /* 0x000fca00080f0eff */
[----:B------:R-:W2:Y:S01]  /*01a0*/  LDG.E.U8 R0, desc[UR4][R4.64+-0x1] ;  /* 0xffffff0404007981 */ /* 0x000ea2000c1e1100 */
[----:B------:R-:W-:Y:S01]  /*01b0*/  VIADD R3, R6, 0xffffffff ;  /* 0xffffffff06037836 */ /* 0x000fe20000000000 */
[----:B------:R-:W-:Y:S01]  /*01c0*/  BSSY.RECONVERGENT B0, `(.L_x_0) ;  /* 0x0000052000007945 */ /* 0x000fe20003800200 */
[----:B------:R-:W-:Y:S02]  /*01d0*/  IMAD.MOV.U32 R7, RZ, RZ, R6 ;  /* 0x000000ffff077224 */ /* 0x000fe400078e0006 */
[----:B------:R-:W-:Y:S01]  /*01e0*/  IMAD.MOV.U32 R6, RZ, RZ, R3 ;  /* 0x000000ffff067224 */ /* 0x000fe200078e0003 */
[----:B------:R-:W-:Y:S02]  /*01f0*/  ISETP.GT.AND P2, PT, R3, R2, PT ;  /* 0x000000020300720c */ /* 0x000fe40003f44270 */
[----:B--2---:R-:W-:-:S13]  /*0200*/  ISETP.GT.U32.AND P0, PT, R0, 0x1, PT ;  /* 0x000000010000780c */ /* 0x004fda0003f04070 */
[----:B------:R-:W-:Y:S05]  /*0210*/  @P0 BRA `(.L_x_1) ;  /* 0x0000000400300947 */ /* 0x000fea0003800000 */
[----:B------:R-:W0:Y:S08]  /*0220*/  LDC.64 R12, c[0x0][0x380] ;  /* 0x0000e000ff0c7b82 */ /* 0x000e300000000a00 */
[----:B------:R-:W1:Y:S08]  /*0230*/  LDC.64 R10, c[0x0][0x3b0] ;  /* 0x0000ec00ff0a7b82 */ /* 0x000e700000000a00 */
[----:B------:R-:W2:Y:S01]  /*0240*/  LDC.64 R14, c[0x0][0x3a8] ;  /* 0x0000ea00ff0e7b82 */ /* 0x000ea20000000a00 */
[----:B0-----:R-:W-:-:S05]  /*0250*/  IMAD.WIDE R12, R7, 0x4, R12 ;  /* 0x00000004070c7825 */ /* 0x001fca00078e020c */
[----:B------:R-:W3:Y:S04]  /*0260*/  LDG.E R17, desc[UR4][R12.64+-0x4] ;  /* 0xfffffc040c117981 */ /* 0x000ee8000c1e1900 */
[----:B------:R-:W3:Y:S01]  /*0270*/  LDG.E R0, desc[UR4][R12.64] ;  /* 0x000000040c007981 */ /* 0x000ee2000c1e1900 */
[----:B-1----:R-:W-:-:S05]  /*0280*/  IMAD.WIDE R10, R7, 0x4, R10 ;  /* 0x00000004070a7825 */ /* 0x002fca00078e020a */
[----:B------:R-:W4:Y:S01]  /*0290*/  LDG.E R3, desc[UR4][R10.64+-0x4] ;  /* 0xfffffc040a037981 */ /* 0x000f22000c1e1900 */
[----:B--2---:R-:W-:-:S05]  /*02a0*/  IMAD.WIDE R14, R7, 0x4, R14 ;  /* 0x00000004070e7825 */ /* 0x004fca00078e020e */
[----:B------:R0:W5:Y:S01]  /*02b0*/  LDG.E R9, desc[UR4][R14.64+-0x4] ;  /* 0xfffffc040e097981 */ /* 0x000162000c1e1900 */
[----:B---3--:R-:W-:Y:S01]  /*02c0*/  ISETP.GE.AND P0, PT, R17, R0, PT ;  /* 0x000000001100720c */ /* 0x008fe20003f06270 */
[----:B----4-:R-:W-:-:S12]  /*02d0*/  IMAD.MOV.U32 R8, RZ, RZ, R3 ;  /* 0x000000ffff087224 */ /* 0x010fd800078e0003 */
[----:B0-----:R-:W-:Y:S05]  /*02e0*/  @P0 BRA `(.L_x_2) ;  /* 0x0000000000b00947 */ /* 0x001fea0003800000 */
[----:B------:R-:W-:Y:S02]  /*02f0*/  IMAD.MOV.U32 R11, RZ, RZ, R17 ;  /* 0x000000ffff0b7224 */ /* 0x000fe400078e0011 */
[----:B------:R-:W-:-:S07]  /*0300*/  IMAD.MOV.U32 R8, RZ, RZ, R3 ;  /* 0x000000ffff087224 */ /* 0x000fce00078e0003 */
.L_x_7:
[----:B------:R-:W0:Y:S02]  /*0310*/  LDC.64 R12, c[0x0][0x388] ;  /* 0x0000e200ff0c7b82 */ /* 0x000e240000000a00 */
[----:B0-----:R-:W-:-:S05]  /*0320*/  IMAD.WIDE R12, R11, 0x4, R12 ;  /* 0x000000040b0c7825 */ /* 0x001fca00078e020c */
[----:B------:R-:W2:Y:S01]  /*0330*/  LDG.E R17, desc[UR4][R12.64] ;  /* 0x000000040c117981 */ /* 0x000ea2000c1e1900 */
[----:B------:R-:W-:Y:S01]  /*0340*/  BSSY.RELIABLE B1, `(.L_x_3) ;  /* 0x0000023000017945 */ /* 0x000fe20003800100 */
[----:B--2---:R-:W-:-:S13]  /*0350*/  ISETP.GE.AND P0, PT, R17, RZ, PT ;  /* 0x000000ff1100720c */ /* 0x004fda0003f06270 */
[----:B------:R-:W-:Y:S05]  /*0360*/  @!P0 BRA `(.L_x_4) ;  /* 0x0000000000808947 */ /* 0x000fea0003800000 */
[----:B------:R-:W-:-:S13]  /*0370*/  ISETP.GE.AND P0, PT, R17, R7, PT ;  /* 0x000000071100720c */ /* 0x000fda0003f06270 */
[----:B------:R-:W-:Y:S05]  /*0380*/  @!P0 BRA `(.L_x_5) ;  /* 0x00000000005c8947 */ /* 0x000fea0003800000 */
[----:B------:R-:W0:Y:S02]  /*0390*/  LDCU.64 UR6, c[0x0][0x3b8] ;  /* 0x00007700ff0677ac */ /* 0x000e240008000a00 */
[----:B0-----:R-:W-:-:S05]  /*03a0*/  IADD3 R12, P0, PT, R17, UR6, RZ ;  /* 0x00000006110c7c10 */ /* 0x001fca000ff1e0ff */
[----:B------:R-:W-:-:S05]  /*03b0*/  IMAD.X R13, RZ, RZ, UR7, P0 ;  /* 0x00000007ff0d7e24 */ /* 0x000fca00080e06ff */
[----:B------:R-:W2:Y:S02]  /*03c0*/  LDG.E.S8 R12, desc[UR4][R12.64] ;  /* 0x000000040c0c7981 */ /* 0x000ea4000c1e1300 */
[----:B--2---:R-:W-:-:S13]  /*03d0*/  ISETP.GT.AND P0, PT, R12, 0x1, PT ;  /* 0x000000010c00780c */ /* 0x004fda0003f04270 */
[----:B------:R-:W-:Y:S05]  /*03e0*/  @!P0 BREAK.RELIABLE B1 ;  /* 0x0000000000018942 */ /* 0x000fea0003800100 */
[----:B------:R-:W-:Y:S05]  /*03f0*/  @!P0 BRA `(.L_x_6) ;  /* 0x0000000000208947 */ /* 0x000fea0003800000 */
[----:B------:R-:W0:Y:S08]  /*0400*/  LDC.64 R14, c[0x0][0x3a0] ;  /* 0x0000e800ff0e7b82 */ /* 0x000e300000000a00 */
[----:B------:R-:W1:Y:S01]  /*0410*/  LDC.64 R12, c[0x0][0x390] ;  /* 0x0000e400ff0c7b82 */ /* 0x000e620000000a00 */
[----:B0-----:R-:W-:-:S06]  /*0420*/  IMAD.WIDE.U32 R14, R17, 0x4, R14 ;  /* 0x00000004110e7825 */ /* 0x001fcc00078e000e */
[----:B------:R-:W2:Y:S01]  /*0430*/  LDG.E R14, desc[UR4][R14.64] ;  /* 0x000000040e0e7981 */ /* 0x000ea2000c1e1900 */
[----:B-1----:R-:W-:-:S06]  /*0440*/  IMAD.WIDE R12, R11, 0x4, R12 ;  /* 0x000000040b0c7825 */ /* 0x002fcc00078e020c */
[----:B------:R-:W2:Y:S02]  /*0450*/  LDG.E R13, desc[UR4][R12.64] ;  /* 0x000000040c0d7981 */ /* 0x000ea4000c1e1900 */
[----:B--2---:R-:W-:Y:S01]  /*0460*/  FFMA R8, -R13, R14, R8 ;  /* 0x0000000e0d087223 */ /* 0x004fe20000000108 */
[----:B------:R-:W-:Y:S06]  /*0470*/  BRA `(.L_x_4) ;  /* 0x00000000003c7947 */ /* 0x000fec0003800000 */
.L_x_6:
[----:B------:R-:W0:Y:S01]  /*0480*/  LDCU.64 UR6, c[0x0][0x3c8] ;  /* 0x00007900ff0677ac */ /* 0x000e220008000a00 */
[----:B------:R-:W1:Y:S01]  /*0490*/  LDC.64 R4, c[0x0][0x3c0] ;  /* 0x0000f000ff047b82 */ /* 0x000e620000000a00 */
[----:B------:R-:W-:Y:S01]  /*04a0*/  IMAD.MOV.U32 R0, RZ, RZ, 0x1 ;  /* 0x00000001ff007424 */ /* 0x000fe200078e00ff */
[----:B0-----:R-:W-:-:S04]  /*04b0*/  IADD3 R8, P0, PT, R7, UR6, RZ ;  /* 0x0000000607087c10 */ /* 0x001fc8000ff1e0ff */
[----:B-----5:R-:W-:Y:S01]  /*04c0*/  LEA.HI.X.SX32 R9, R7, UR7, 0x1, P0 ;  /* 0x0000000707097c11 */ /* 0x020fe200080f0eff */
[----:B-1----:R0:W-:Y:S04]  /*04d0*/  STG.E.U8 desc[UR4][R4.64], R0 ;  /* 0x0000000004007986 */ /* 0x0021e8000c101104 */
[----:B------:R0:W-:Y:S01]  /*04e0*/  STG.E.U8 desc[UR4][R8.64+-0x1], R0 ;  /* 0xffffff0008007986 */ /* 0x0001e2000c101104 */
[----:B------:R-:W-:Y:S05]  /*04f0*/  BRA `(.L_x_1) ;  /* 0x0000000000787947 */ /* 0x000fea0003800000 */
.L_x_5:
[----:B------:R-:W0:Y:S08]  /*0500*/  LDC.64 R12, c[0x0][0x3b0] ;  /* 0x0000ec00ff0c7b82 */ /* 0x000e300000000a00 */
[----:B------:R-:W1:Y:S01]  /*0510*/  LDC.64 R14, c[0x0][0x390] ;  /* 0x0000e400ff0e7b82 */ /* 0x000e620000000a00 */
[----:B0-----:R-:W-:-:S06]  /*0520*/  IMAD.WIDE.U32 R12, R17, 0x4, R12 ;  /* 0x00000004110c7825 */ /* 0x001fcc00078e000c */
[----:B------:R-:W2:Y:S01]  /*0530*/  LDG.E R12, desc[UR4][R12.64] ;  /* 0x000000040c0c7981 */ /* 0x000ea2000c1e1900 */
[----:B-1----:R-:W-:-:S06]  /*0540*/  IMAD.WIDE R14, R11, 0x4, R14 ;  /* 0x000000040b0e7825 */ /* 0x002fcc00078e020e */
[----:B------:R-:W2:Y:S02]  /*0550*/  LDG.E R15, desc[UR4][R14.64] ;  /* 0x000000040e0f7981 */ /* 0x000ea4000c1e1900 */
[----:B--2---:R-:W-:-:S07]  /*0560*/  FFMA R8, -R15, R12, R8 ;  /* 0x0000000c0f087223 */ /* 0x004fce0000000108 */
.L_x_4:
[----:B------:R-:W-:Y:S05]  /*0570*/  BSYNC.RELIABLE B1 ;  /* 0x0000000000017941 */ /* 0x000fea0003800100 */
.L_x_3:
[----:B------:R-:W-:-:S05]  /*0580*/  VIADD R11, R11, 0x1 ;  /* 0x000000010b0b7836 */ /* 0x000fca0000000000 */
[----:B------:R-:W-:-:S13]  /*0590*/  ISETP.NE.AND P0, PT, R11, R0, PT ;  /* 0x000000000b00720c */ /* 0x000fda0003f05270 */
[----:B------:R-:W-:Y:S05]  /*05a0*/  @P0 BRA `(.L_x_7) ;  /* 0xfffffffc00580947 */ /* 0x000fea000383ffff */
.L_x_2:
[----:B-----5:R-:W0:Y:S01]  /*05b0*/  MUFU.RCP R10, R9 ;  /* 0x00000009000a7308 */ /* 0x020e220000001000 */
[----:B------:R-:W-:Y:S01]  /*05c0*/  FFMA R0, R3, R9, R8 ;  /* 0x0000000903007223 */ /* 0x000fe20000000008 */
[----:B------:R-:W-:Y:S06]  /*05d0*/  BSSY.RECONVERGENT B1, `(.L_x_8) ;  /* 0x000000b000017945 */ /* 0x000fec0003800200 */
[----:B------:R-:W1:Y:S01]  /*05e0*/  FCHK P0, R0, R9 ;  /* 0x0000000900007302 */ /* 0x000e620000000000 */
[----:B0-----:R-:W-:-:S04]  /*05f0*/  FFMA R11, -R9, R10, 1 ;  /* 0x3f800000090b7423 */ /* 0x001fc8000000010a */
[----:B------:R-:W-:-:S04]  /*0600*/  FFMA R11, R10, R11, R10 ;  /* 0x0000000b0a0b7223 */ /* 0x000fc8000000000a */
[----:B------:R-:W-:-:S04]  /*0610*/  FFMA R8, R0, R11, RZ ;  /* 0x0000000b00087223 */ /* 0x000fc800000000ff */
[----:B------:R-:W-:-:S04]  /*0620*/  FFMA R3, -R9, R8, R0 ;  /* 0x0000000809037223 */ /* 0x000fc80000000100 */
[----:B------:R-:W-:Y:S01]  /*0630*/  FFMA R3, R11, R3, R8 ;  /* 0x000000030b037223 */ /* 0x000fe20000000008 */
[----:B-1----:R-:W-:Y:S06]  /*0640*/  @!P0 BRA `(.L_x_9) ;  /* 0x00000000000c8947 */ /* 0x002fec0003800000 */
[----:B------:R-:W-:-:S07]  /*0650*/  MOV R8, 0x670 ;  /* 0x0000067000087802 */ /* 0x000fce0000000f00 */
[----:B------:R-:W-:Y:S05]  /*0660*/  CALL.REL.NOINC `($__internal_0_$__cuda_sm3x_div_rn_noftz_f32_slowpath) ;  /* 0x0000000000287944 */ /* 0x000fea0003c00000 */
[----:B------:R-:W-:-:S07]  /*0670*/  IMAD.MOV.U32 R3, RZ, RZ, R0 ;  /* 0x000000ffff037224 */ /* 0x000fce00078e0000 */
.L_x_9:
[----:B------:R-:W-:Y:S05]  /*0680*/  BSYNC.RECONVERGENT B1 ;  /* 0x0000000000017941 */ /* 0x000fea0003800200 */
.L_x_8:
[----:B------:R-:W0:Y:S01]  /*0690*/  LDC.64 R8, c[0x0][0x3a0] ;  /* 0x0000e800ff087b82 */ /* 0x000e220000000a00 */
[----:B------:R-:W-:Y:S02]  /*06a0*/  IMAD.MOV.U32 R0, RZ, RZ, 0x2 ;  /* 0x00000002ff007424 */ /* 0x000fe400078e00ff */
[----:B0-----:R-:W-:-:S05]  /*06b0*/  IMAD.WIDE R8, R7, 0x4, R8 ;  /* 0x0000000407087825 */ /* 0x001fca00078e0208 */
[----:B------:R1:W-:Y:S04]  /*06c0*/  STG.E desc[UR4][R8.64+-0x4], R3 ;  /* 0xfffffc0308007986 */ /* 0x0003e8000c101904 */
[----:B------:R1:W-:Y:S02]  /*06d0*/  STG.E.U8 desc[UR4][R4.64+-0x1], R0 ;  /* 0xffffff0004007986 */ /* 0x0003e4000c101104 */
.L_x_1:
[----:B------:R-:W-:Y:S05]  /*06e0*/  BSYNC.RECONVERGENT B0 ;  /* 0x0000000000007941 */ /* 0x000fea0003800200 */
.L_x_0:
[----:B------:R-:W-:Y:S05]  /*06f0*/  @P2 BRA `(.L_x_10) ;  /* 0xfffffff8009c2947 */ /* 0x000fea000383ffff */
[----:B------:R-:W-:Y:S05]  /*0700*/  EXIT ;  /* 0x000000000000794d */ /* 0x000fea0003800000 */
        .weak           $__internal_0_$__cuda_sm3x_div_rn_noftz_f32_slowpath
        .type           $__internal_0_$__cuda_sm3x_div_rn_noftz_f32_slowpath,@function
        .size           $__internal_0_$__cuda_sm3x_div_rn_noftz_f32_slowpath,(.L_x_46 - $__internal_0_$__cuda_sm3x_div_rn_noftz_f32_slowpath)
$__internal_0_$__cuda_sm3x_div_rn_noftz_f32_slowpath:
[----:B------:R-:W-:Y:S01]  /*0710*/  SHF.R.U32.HI R11, RZ, 0x17, R9 ;  /* 0x00000017ff0b7819 */ /* 0x000fe20000011609 */
[----:B------:R-:W-:Y:S01]  /*0720*/  BSSY.RECONVERGENT B2, `(.L_x_11) ;  /* 0x0000064000027945 */ /* 0x000fe20003800200 */
[--C-:B------:R-:W-:Y:S01]  /*0730*/  SHF.R.U32.HI R3, RZ, 0x17, R0.reuse ;  /* 0x00000017ff037819 */ /* 0x100fe20000011600 */
[----:B------:R-:W-:Y:S01]  /*0740*/  IMAD.MOV.U32 R12, RZ, RZ, R0 ;  /* 0x000000ffff0c7224 */ /* 0x000fe200078e0000 */
[----:B------:R-:W-:Y:S02]  /*0750*/  LOP3.LUT R11, R11, 0xff, RZ, 0xc0, !PT ;  /* 0x000000ff0b0b7812 */ /* 0x000fe400078ec0ff */
[----:B------:R-:W-:-:S03]  /*0760*/  LOP3.LUT R14, R3, 0xff, RZ, 0xc0, !PT ;  /* 0x000000ff030e7812 */ /* 0x000fc600078ec0ff */
[----:B------:R-:W-:Y:S02]  /*0770*/  VIADD R15, R11, 0xffffffff ;  /* 0xffffffff0b0f7836 */ /* 0x000fe40000000000 */
[----:B------:R-:W-:-:S03]  /*0780*/  VIADD R13, R14, 0xffffffff ;  /* 0xffffffff0e0d7836 */ /* 0x000fc60000000000 */
[----:B------:R-:W-:-:S04]  /*0790*/  ISETP.GT.U32.AND P0, PT, R15, 0xfd, PT ;  /* 0x000000fd0f00780c */ /* 0x000fc80003f04070 */
[----:B------:R-:W-:-:S13]  /*07a0*/  ISETP.GT.U32.OR P0, PT, R13, 0xfd, P0 ;  /* 0x000000fd0d00780c */ /* 0x000fda0000704470 */
[----:B------:R-:W-:Y:S01]  /*07b0*/  @!P0 IMAD.MOV.U32 R10, RZ, RZ, RZ ;  /* 0x000000ffff0a8224 */ /* 0x000fe200078e00ff */
[----:B------:R-:W-:Y:S06]  /*07c0*/  @!P0 BRA `(.L_x_12) ;  /* 0x0000000000608947 */ /* 0x000fec0003800000 */
[----:B------:R-:W-:Y:S01]  /*07d0*/  FSETP.GTU.FTZ.AND P0, PT, |R0|, +INF , PT ;  /* 0x7f8000000000780b */ /* 0x000fe20003f1c200 */
[----:B------:R-:W-:Y:S01]  /*07e0*/  IMAD.MOV.U32 R3, RZ, RZ, R9 ;  /* 0x000000ffff037224 */ /* 0x000fe200078e0009 */
[----:B------:R-:W-:-:S04]  /*07f0*/  FSETP.GTU.FTZ.AND P1, PT, |R9|, +INF , PT ;  /* 0x7f8000000900780b */ /* 0x000fc80003f3c200 */
[----:B------:R-:W-:-:S13]  /*0800*/  PLOP3.LUT P0, PT, P0, P1, PT, 0xf8, 0x8f ;  /* 0x00000000008f781c */ /* 0x000fda0000703f70 */
[----:B------:R-:W-:Y:S05]  /*0810*/  @P0 BRA `(.L_x_13) ;  /* 0x00000004004c0947 */ /* 0x000fea0003800000 */
[----:B------:R-:W-:-:S13]  /*0820*/  LOP3.LUT P0, RZ, R9, 0x7fffffff, R12, 0xc8, !PT ;  /* 0x7fffffff09ff7812 */ /* 0x000fda000780c80c */
[----:B------:R-:W-:Y:S05]  /*0830*/  @!P0 BRA `(.L_x_14) ;  /* 0x00000004003c8947 */ /* 0x000fea0003800000 */
[C---:B------:R-:W-:Y:S02]  /*0840*/  FSETP.NEU.FTZ.AND P3, PT, |R0|.reuse, +INF , PT ;  /* 0x7f8000000000780b */ /* 0x040fe40003f7d200 */
[----:B------:R-:W-:Y:S02]  /*0850*/  FSETP.NEU.FTZ.AND P1, PT, |R3|, +INF , PT ;  /* 0x7f8000000300780b */ /* 0x000fe40003f3d200 */
[----:B------:R-:W-:-:S11]  /*0860*/  FSETP.NEU.FTZ.AND P0, PT, |R0|, +INF , PT ;  /* 0x7f8000000000780b */ /* 0x000fd60003f1d200 */
[----:B------:R-:W-:Y:S05]  /*0870*/  @!P1 BRA !P3, `(.L_x_14) ;  /* 0x00000004002c9947 */ /* 0x000fea0005800000 */
[----:B------:R-:W-:-:S04]  /*0880*/  LOP3.LUT P3, RZ, R12, 0x7fffffff, RZ, 0xc0, !PT ;  /* 0x7fffffff0cff7812 */ /* 0x000fc8000786c0ff */
[----:B------:R-:W-:-:S13]  /*0890*/  PLOP3.LUT P1, PT, P1, P3, PT, 0x2f, 0xf2 ;  /* 0x0000000000f2781c */ /* 0x000fda0000f26577 */
[----:B------:R-:W-:Y:S05]  /*08a0*/  @P1 BRA `(.L_x_15) ;  /* 0x0000000400181947 */ /* 0x000fea0003800000 */
[----:B------:R-:W-:-:S04]  /*08b0*/  LOP3.LUT P1, RZ, R9, 0x7fffffff, RZ, 0xc0, !PT ;  /* 0x7fffffff09ff7812 */ /* 0x000fc8000782c0ff */
[----:B------:R-:W-:-:S13]  /*08c0*/  PLOP3.LUT P0, PT, P0, P1, PT, 0x2f, 0xf2 ;  /* 0x0000000000f2781c */ /* 0x000fda0000702577 */
[----:B------:R-:W-:Y:S05]  /*08d0*/  @P0 BRA `(.L_x_16) ;  /* 0x0000000400000947 */ /* 0x000fea0003800000 */
[----:B------:R-:W-:Y:S02]  /*08e0*/  ISETP.GE.AND P0, PT, R13, RZ, PT ;  /* 0x000000ff0d00720c */ /* 0x000fe40003f06270 */
[----:B------:R-:W-:-:S11]  /*08f0*/  ISETP.GE.AND P1, PT, R15, RZ, PT ;  /* 0x000000ff0f00720c */ /* 0x000fd60003f26270 */
[----:B------:R-:W-:Y:S02]  /*0900*/  @P0 IMAD.MOV.U32 R10, RZ, RZ, RZ ;  /* 0x000000ffff0a0224 */ /* 0x000fe400078e00ff */
[----:B------:R-:W-:Y:S01]  /*0910*/  @!P0 FFMA R12, R0, 1.84467440737095516160e+19, RZ ;  /* 0x5f800000000c8823 */ /* 0x000fe200000000ff */
[----:B------:R-:W-:Y:S02]  /*0920*/  @!P0 IMAD.MOV.U32 R10, RZ, RZ, -0x40 ;  /* 0xffffffc0ff0a8424 */ /* 0x000fe400078e00ff */
[----:B------:R-:W-:Y:S02]  /*0930*/  @!P1 FFMA R9, R3, 1.84467440737095516160e+19, RZ ;  /* 0x5f80000003099823 */ /* 0x000fe400000000ff */
[----:B------:R-:W-:-:S07]  /*0940*/  @!P1 VIADD R10, R10, 0x40 ;  /* 0x000000400a0a9836 */ /* 0x000fce0000000000 */
.L_x_12:
[----:B------:R-:W-:Y:S01]  /*0950*/  LEA R0, R11, 0xc0800000, 0x17 ;  /* 0xc08000000b007811 */ /* 0x000fe200078eb8ff */
[----:B------:R-:W-:Y:S01]  /*0960*/  VIADD R3, R14, 0xffffff81 ;  /* 0xffffff810e037836 */ /* 0x000fe20000000000 */
[----:B------:R-:W-:Y:S03]  /*0970*/  BSSY.RECONVERGENT B3, `(.L_x_17) ;  /* 0x0000035000037945 */ /* 0x000fe60003800200 */
[----:B------:R-:W-:Y:S01]  /*0980*/  IMAD.IADD R9, R9, 0x1, -R0 ;  /* 0x0000000109097824 */ /* 0x000fe200078e0a00 */
[C---:B------:R-:W-:Y:S01]  /*0990*/  IADD3 R11, PT, PT, R3.reuse, 0x7f, -R11 ;  /* 0x0000007f030b7810 */ /* 0x040fe20007ffe80b */
[----:B------:R-:W-:Y:S02]  /*09a0*/  IMAD R0, R3, -0x800000, R12 ;  /* 0xff80000003007824 */ /* 0x000fe400078e020c */
[----:B------:R-:W0:Y:S01]  /*09b0*/  MUFU.RCP R13, R9 ;  /* 0x00000009000d7308 */ /* 0x000e220000001000 */
[----:B------:R-:W-:Y:S01]  /*09c0*/  FADD.FTZ R15, -R9, -RZ ;  /* 0x800000ff090f7221 */ /* 0x000fe20000010100 */
[----:B------:R-:W-:-:S03]  /*09d0*/  IMAD.IADD R11, R11, 0x1, R10 ;  /* 0x000000010b0b7824 */ /* 0x000fc600078e020a */
[----:B0-----:R-:W-:-:S04]  /*09e0*/  FFMA R14, R13, R15, 1 ;  /* 0x3f8000000d0e7423 */ /* 0x001fc8000000000f */
[----:B------:R-:W-:-:S04]  /*09f0*/  FFMA R17, R13, R14, R13 ;  /* 0x0000000e0d117223 */ /* 0x000fc8000000000d */
[----:B------:R-:W-:-:S04]  /*0a00*/  FFMA R12, R0, R17, RZ ;  /* 0x00000011000c7223 */ /* 0x000fc800000000ff */
[----:B------:R-:W-:-:S04]  /*0a10*/  FFMA R13, R15, R12, R0 ;  /* 0x0000000c0f0d7223 */ /* 0x000fc80000000000 */
[----:B------:R-:W-:-:S04]  /*0a20*/  FFMA R12, R17, R13, R12 ;  /* 0x0000000d110c7223 */ /* 0x000fc8000000000c */
[----:B------:R-:W-:-:S04]  /*0a30*/  FFMA R15, R15, R12, R0 ;  /* 0x0000000c0f0f7223 */ /* 0x000fc80000000000 */
[----:B------:R-:W-:-:S05]  /*0a40*/  FFMA R0, R17, R15, R12 ;  /* 0x0000000f11007223 */ /* 0x000fca000000000c */
[----:B------:R-:W-:-:S04]  /*0a50*/  SHF.R.U32.HI R3, RZ, 0x17, R0 ;  /* 0x00000017ff037819 */ /* 0x000fc80000011600 */
[----:B------:R-:W-:-:S05]  /*0a60*/  LOP3.LUT R3, R3, 0xff, RZ, 0xc0, !PT ;  /* 0x000000ff03037812 */ /* 0x000fca00078ec0ff */
[----:B------:R-:W-:-:S04]  /*0a70*/  IMAD.IADD R13, R3, 0x1, R11 ;  /* 0x00000001030d7824 */ /* 0x000fc800078e020b */
[----:B------:R-:W-:-:S05]  /*0a80*/  VIADD R3, R13, 0xffffffff ;  /* 0xffffffff0d037836 */ /* 0x000fca0000000000 */
[----:B------:R-:W-:-:S13]  /*0a90*/  ISETP.GE.U32.AND P0, PT, R3, 0xfe, PT ;  /* 0x000000fe0300780c */ /* 0x000fda0003f06070 */
[----:B------:R-:W-:Y:S05]  /*0aa0*/  @!P0 BRA `(.L_x_18) ;  /* 0x0000000000808947 */ /* 0x000fea0003800000 */
[----:B------:R-:W-:-:S13]  /*0ab0*/  ISETP.GT.AND P0, PT, R13, 0xfe, PT ;  /* 0x000000fe0d00780c */ /* 0x000fda0003f04270 */
[----:B------:R-:W-:Y:S05]  /*0ac0*/  @P0 BRA `(.L_x_19) ;  /* 0x00000000006c0947 */ /* 0x000fea0003800000 */
[----:B------:R-:W-:-:S13]  /*0ad0*/  ISETP.GE.AND P0, PT, R13, 0x1, PT ;  /* 0x000000010d00780c */ /* 0x000fda0003f06270 */
[----:B------:R-:W-:Y:S05]  /*0ae0*/  @P0 BRA `(.L_x_20) ;  /* 0x0000000000740947 */ /* 0x000fea0003800000 */
[----:B------:R-:W-:Y:S02]  /*0af0*/  ISETP.GE.AND P0, PT, R13, -0x18, PT ;  /* 0xffffffe80d00780c */ /* 0x000fe40003f06270 */
[----:B------:R-:W-:-:S11]  /*0b00*/  LOP3.LUT R0, R0, 0x80000000, RZ, 0xc0, !PT ;  /* 0x8000000000007812 */ /* 0x000fd600078ec0ff */
[----:B------:R-:W-:Y:S05]  /*0b10*/  @!P0 BRA `(.L_x_20) ;  /* 0x0000000000688947 */ /* 0x000fea0003800000 */
[CCC-:B------:R-:W-:Y:S01]  /*0b20*/  FFMA.RZ R3, R17.reuse, R15.reuse, R12.reuse ;  /* 0x0000000f11037223 */ /* 0x1c0fe2000000c00c */
[-CC-:B------:R-:W-:Y:S01]  /*0b30*/  FFMA.RM R10, R17, R15.reuse, R12.reuse ;  /* 0x0000000f110a7223 */ /* 0x180fe2000000400c */
[----:B------:R-:W-:Y:S01]  /*0b40*/  IMAD.MOV R11, RZ, RZ, -R13 ;  /* 0x000000ffff0b7224 */ /* 0x000fe200078e0a0d */
[----:B------:R-:W-:Y:S02]  /*0b50*/  ISETP.NE.AND P3, PT, R13, RZ, PT ;  /* 0x000000ff0d00720c */ /* 0x000fe40003f65270 */
[----:B------:R-:W-:Y:S01]  /*0b60*/  LOP3.LUT R9, R3, 0x7fffff, RZ, 0xc0, !PT ;  /* 0x007fffff03097812 */ /* 0x000fe200078ec0ff */
[----:B------:R-:W-:Y:S01]  /*0b70*/  FFMA.RP R3, R17, R15, R12 ;  /* 0x0000000f11037223 */ /* 0x000fe2000000800c */
[C---:B------:R-:W-:Y:S01]  /*0b80*/  VIADD R12, R13.reuse, 0x20 ;  /* 0x000000200d0c7836 */ /* 0x040fe20000000000 */
[----:B------:R-:W-:Y:S02]  /*0b90*/  ISETP.NE.AND P1, PT, R13, RZ, PT ;  /* 0x000000ff0d00720c */ /* 0x000fe40003f25270 */
[----:B------:R-:W-:-:S02]  /*0ba0*/  LOP3.LUT R9, R9, 0x800000, RZ, 0xfc, !PT ;  /* 0x0080000009097812 */ /* 0x000fc400078efcff */
[----:B------:R-:W-:Y:S02]  /*0bb0*/  FSETP.NEU.FTZ.AND P0, PT, R3, R10, PT ;  /* 0x0000000a0300720b */ /* 0x000fe40003f1d000 */
[----:B------:R-:W-:Y:S02]  /*0bc0*/  SHF.L.U32 R12, R9, R12, RZ ;  /* 0x0000000c090c7219 */ /* 0x000fe400000006ff */
[----:B------:R-:W-:Y:S02]  /*0bd0*/  SEL R10, R11, RZ, P3 ;  /* 0x000000ff0b0a7207 */ /* 0x000fe40001800000 */
[----:B------:R-:W-:Y:S02]  /*0be0*/  ISETP.NE.AND P1, PT, R12, RZ, P1 ;  /* 0x000000ff0c00720c */ /* 0x000fe40000f25270 */
[----:B------:R-:W-:Y:S02]  /*0bf0*/  SHF.R.U32.HI R10, RZ, R10, R9 ;  /* 0x0000000aff0a7219 */ /* 0x000fe40000011609 */
[----:B------:R-:W-:-:S02]  /*0c00*/  PLOP3.LUT P0, PT, P0, P1, PT, 0xf8, 0x8f ;  /* 0x00000000008f781c */ /* 0x000fc40000703f70 */
[----:B------:R-:W-:Y:S02]  /*0c10*/  SHF.R.U32.HI R12, RZ, 0x1, R10 ;  /* 0x00000001ff0c7819 */ /* 0x000fe4000001160a */
[----:B------:R-:W-:-:S04]  /*0c20*/  SEL R3, RZ, 0x1, !P0 ;  /* 0x00000001ff037807 */ /* 0x000fc80004000000 */
[----:B------:R-:W-:-:S04]  /*0c30*/  LOP3.LUT R3, R3, 0x1, R12, 0xf8, !PT ;  /* 0x0000000103037812 */ /* 0x000fc800078ef80c */
[----:B------:R-:W-:-:S05]  /*0c40*/  LOP3.LUT R3, R3, R10, RZ, 0xc0, !PT ;  /* 0x0000000a03037212 */ /* 0x000fca00078ec0ff */
[----:B------:R-:W-:-:S05]  /*0c50*/  IMAD.IADD R3, R12, 0x1, R3 ;  /* 0x000000010c037824 */ /* 0x000fca00078e0203 */
[----:B------:R-:W-:Y:S01]  /*0c60*/  LOP3.LUT R0, R3, R0, RZ, 0xfc, !PT ;  /* 0x0000000003007212 */ /* 0x000fe200078efcff */
[----:B------:R-:W-:Y:S06]  /*0c70*/  BRA `(.L_x_20) ;  /* 0x0000000000107947 */ /* 0x000fec0003800000 */
.L_x_19:
[----:B------:R-:W-:-:S04]  /*0c80*/  LOP3.LUT R0, R0, 0x80000000, RZ, 0xc0, !PT ;  /* 0x8000000000007812 */ /* 0x000fc800078ec0ff */
[----:B------:R-:W-:Y:S01]  /*0c90*/  LOP3.LUT R0, R0, 0x7f800000, RZ, 0xfc, !PT ;  /* 0x7f80000000007812 */ /* 0x000fe200078efcff */
[----:B------:R-:W-:Y:S06]  /*0ca0*/  BRA `(.L_x_20) ;  /* 0x0000000000047947 */ /* 0x000fec0003800000 */
.L_x_18:
[----:B------:R-:W-:-:S07]  /*0cb0*/  IMAD R0, R11, 0x800000, R0 ;  /* 0x008000000b007824 */ /* 0x000fce00078e0200 */
.L_x_20:
[----:B------:R-:W-:Y:S05]  /*0cc0*/  BSYNC.RECONVERGENT B3 ;  /* 0x0000000000037941 */ /* 0x000fea0003800200 */
.L_x_17:
[----:B------:R-:W-:Y:S05]  /*0cd0*/  BRA `(.L_x_21) ;  /* 0x0000000000207947 */ /* 0x000fea0003800000 */
.L_x_16:
[----:B------:R-:W-:-:S04]  /*0ce0*/  LOP3.LUT R0, R9, 0x80000000, R12, 0x48, !PT ;  /* 0x8000000009007812 */ /* 0x000fc800078e480c */
[----:B------:R-:W-:Y:S01]  /*0cf0*/  LOP3.LUT R0, R0, 0x7f800000, RZ, 0xfc, !PT ;  /* 0x7f80000000007812 */ /* 0x000fe200078efcff */
[----:B------:R-:W-:Y:S06]  /*0d00*/  BRA `(.L_x_21) ;  /* 0x0000000000147947 */ /* 0x000fec0003800000 */
.L_x_15:
[----:B------:R-:W-:Y:S01]  /*0d10*/  LOP3.LUT R0, R9, 0x80000000, R12, 0x48, !PT ;  /* 0x8000000009007812 */ /* 0x000fe200078e480c */
[----:B------:R-:W-:Y:S06]  /*0d20*/  BRA `(.L_x_21) ;  /* 0x00000000000c7947 */ /* 0x000fec0003800000 */
.L_x_14:
[----:B------:R-:W0:Y:S01]  /*0d30*/  MUFU.RSQ R0, -QNAN ;  /* 0xffc0000000007908 */ /* 0x000e220000001400 */
[----:B------:R-:W-:Y:S05]  /*0d40*/  BRA `(.L_x_21) ;  /* 0x0000000000047947 */ /* 0x000fea0003800000 */
.L_x_13:
[----:B------:R-:W-:-:S07]  /*0d50*/  FADD.FTZ R0, R0, R3 ;  /* 0x0000000300007221 */ /* 0x000fce0000010000 */
.L_x_21:
[----:B------:R-:W-:Y:S05]  /*0d60*/  BSYNC.RECONVERGENT B2 ;  /* 0x0000000000027941 */ /* 0x000fea0003800200 */
.L_x_11:
[----:B------:R-:W-:-:S04]  /*0d70*/  IMAD.MOV.U32 R9, RZ, RZ, 0x0 ;  /* 0x00000000ff097424 */ /* 0x000fc800078e00ff */
[----:B0-----:R-:W-:Y:S05]  /*0d80*/  RET.REL.NODEC R8 `(_Z22symgs_csr_gpu_backwardPKiS0_PKfiPfS3_S3_PcS4_S4_i) ;  /* 0xfffffff0089c7950 */ /* 0x001fea0003c3ffff */
.L_x_22:
[----:B------:R-:W-:-:S00]  /*0d90*/  BRA `(.L_x_22) ;  /* 0xfffffffc00fc7947 */ /* 0x000fc0000383ffff */
[----:B------:R-:W-:-:S00]  /*0da0*/  NOP ;  /* 0x0000000000007918 */ /* 0x000fc00000000000 */
        /* <DEDUP_REMOVED lines=13> */
.L_x_46:


//--------------------- .text._Z21symgs_csr_gpu_forwardPKiS0_PKfiPfS3_S3_PcS4_S4_i --------------------------
	.section	.text._Z21symgs_csr_gpu_forwardPKiS0_PKfiPfS3_S3_PcS4_S4_i,"ax",@progbits
	.align	128
        .global         _Z21symgs_csr_gpu_forwardPKiS0_PKfiPfS3_S3_PcS4_S4_i
        .type           _Z21symgs_csr_gpu_forwardPKiS0_PKfiPfS3_S3_PcS4_S4_i,@function
        .size           _Z21symgs_csr_gpu_forwardPKiS0_PKfiPfS3_S3_PcS4_S4_i,(.L_x_47 - _Z21symgs_csr_gpu_forwardPKiS0_PKfiPfS3_S3_PcS4_S4_i)
        .other          _Z21symgs_csr_gpu_forwardPKiS0_PKfiPfS3_S3_PcS4_S4_i,@"STO_CUDA_ENTRY STV_DEFAULT"
_Z21symgs_csr_gpu_forwardPKiS0_PKfiPfS3_S3_PcS4_S4_i:
.text._Z21symgs_csr_gpu_forwardPKiS0_PKfiPfS3_S3_PcS4_S4_i:
        /* <DEDUP_REMOVED lines=12> */
[----:B--2---:R-:W-:-:S13]  /*00c0*/  ISETP.NE.AND P0, PT, R2, RZ, PT ;  /* 0x000000ff0200720c */ /* 0x004fda0003f05270 */
[----:B------:R-:W-:Y:S05]  /*00d0*/  @P0 EXIT ;  /* 0x000000000000094d */ /* 0x000fea0003800000 */
        /* <DEDUP_REMOVED lines=9> */
.L_x_33:
[----:B0-----:R-:W0:Y:S02]  /*0170*/  LDCU.64 UR6, c[0x0][0x3b8] ;  /* 0x00007700ff0677ac */ /* 0x001e240008000a00 */
[----:B01----:R-:W-:-:S04]  /*0180*/  IADD3 R4, P0, PT, R2, UR6, RZ ;  /* 0x0000000602047c10 */ /* 0x003fc8000ff1e0ff */
[----:B------:R-:W-:-:S05]  /*0190*/  LEA.HI.X.SX32 R5, R2, UR7, 0x1, P0 ;  /* 0x0000000702057c11 */ /* 0x000fca00080f0eff */
[----:B------:R-:W2:Y:S01]  /*01a0*/  LDG.E.U8 R0, desc[UR4][R4.64] ;  /* 0x0000000404007981 */ /* 0x000ea2000c1e1100 */
[----:B------:R-:W-:Y:S01]  /*01b0*/  BSSY.RECONVERGENT B0, `(.L_x_23) ;  /* 0x000004c000007945 */ /* 0x000fe20003800200 */
[----:B--2---:R-:W-:-:S13]  /*01c0*/  ISETP.NE.AND P0, PT, R0, RZ, PT ;  /* 0x000000ff0000720c */ /* 0x004fda0003f05270 */
[----:B-----5:R-:W-:Y:S05]  /*01d0*/  @P0 BRA `(.L_x_24) ;  /* 0x0000000400240947 */ /* 0x020fea0003800000 */
        /* <DEDUP_REMOVED lines=15> */
.L_x_30:
[----:B------:R-:W0:Y:S02]  /*02d0*/  LDC.64 R14, c[0x0][0x388] ;  /* 0x0000e200ff0e7b82 */ /* 0x000e240000000a00 */
[----:B0-----:R-:W-:-:S05]  /*02e0*/  IMAD.WIDE R14, R11, 0x4, R14 ;  /* 0x000000040b0e7825 */ /* 0x001fca00078e020e */
[----:B------:R-:W2:Y:S01]  /*02f0*/  LDG.E R19, desc[UR4][R14.64] ;  /* 0x000000040e137981 */ /* 0x000ea2000c1e1900 */
[----:B------:R-:W-:Y:S01]  /*0300*/  BSSY.RELIABLE B1, `(.L_x_26) ;  /* 0x0000020000017945 */ /* 0x000fe20003800100 */
[----:B--2---:R-:W-:-:S13]  /*0310*/  ISETP.GE.AND P0, PT, R19, RZ, PT ;  /* 0x000000ff1300720c */ /* 0x004fda0003f06270 */
[----:B------:R-:W-:Y:S05]  /*0320*/  @!P0 BRA `(.L_x_27) ;  /* 0x0000000000748947 */ /* 0x000fea0003800000 */
[----:B------:R-:W-:-:S13]  /*0330*/  ISETP.GE.AND P0, PT, R19, R2, PT ;  /* 0x000000021300720c */ /* 0x000fda0003f06270 */
[----:B------:R-:W-:Y:S05]  /*0340*/  @P0 BRA `(.L_x_28) ;  /* 0x0000000000500947 */ /* 0x000fea0003800000 */
[----:B------:R-:W0:Y:S02]  /*0350*/  LDCU.64 UR6, c[0x0][0x3b8] ;  /* 0x00007700ff0677ac */ /* 0x000e240008000a00 */
[----:B0-----:R-:W-:-:S05]  /*0360*/  IADD3 R14, P0, PT, R19, UR6, RZ ;  /* 0x00000006130e7c10 */ /* 0x001fca000ff1e0ff */
[----:B------:R-:W-:-:S05]  /*0370*/  IMAD.X R15, RZ, RZ, UR7, P0 ;  /* 0x00000007ff0f7e24 */ /* 0x000fca00080e06ff */
[----:B------:R-:W2:Y:S02]  /*0380*/  LDG.E.U8 R14, desc[UR4][R14.64] ;  /* 0x000000040e0e7981 */ /* 0x000ea4000c1e1100 */
[----:B--2---:R-:W-:-:S13]  /*0390*/  ISETP.NE.AND P0, PT, R14, RZ, PT ;  /* 0x000000ff0e00720c */ /* 0x004fda0003f05270 */
        /* <DEDUP_REMOVED lines=10> */
.L_x_29:
[----:B------:R-:W0:Y:S01]  /*0440*/  LDC.64 R4, c[0x0][0x3c0] ;  /* 0x0000f000ff047b82 */ /* 0x000e220000000a00 */
[----:B------:R-:W-:-:S05]  /*0450*/  IMAD.MOV.U32 R0, RZ, RZ, 0x1 ;  /* 0x00000001ff007424 */ /* 0x000fca00078e00ff */
[----:B0-----:R0:W-:Y:S04]  /*0460*/  STG.E.U8 desc[UR4][R4.64], R0 ;  /* 0x0000000004007986 */ /* 0x0011e8000c101104 */
[----:B------:R0:W-:Y:S01]  /*0470*/  STG.E.U8 desc[UR4][R6.64], RZ ;  /* 0x000000ff06007986 */ /* 0x0001e2000c101104 */
[----:B------:R-:W-:Y:S05]  /*0480*/  BRA `(.L_x_24) ;  /* 0x0000000000787947 */ /* 0x000fea0003800000 */
.L_x_28:
[----:B------:R-:W0:Y:S08]  /*0490*/  LDC.64 R14, c[0x0][0x3a0] ;  /* 0x0000e800ff0e7b82 */ /* 0x000e300000000a00 */
[----:B------:R-:W1:Y:S01]  /*04a0*/  LDC.64 R16, c[0x0][0x390] ;  /* 0x0000e400ff107b82 */ /* 0x000e620000000a00 */
[----:B0-----:R-:W-:-:S06]  /*04b0*/  IMAD.WIDE.U32 R14, R19, 0x4, R14 ;  /* 0x00000004130e7825 */ /* 0x001fcc00078e000e */
[----:B------:R-:W2:Y:S01]  /*04c0*/  LDG.E R14, desc[UR4][R14.64] ;  /* 0x000000040e0e7981 */ /* 0x000ea2000c1e1900 */
[----:B-1----:R-:W-:-:S06]  /*04d0*/  IMAD.WIDE R16, R11, 0x4, R16 ;  /* 0x000000040b107825 */ /* 0x002fcc00078e0210 */
[----:B------:R-:W2:Y:S02]  /*04e0*/  LDG.E R16, desc[UR4][R16.64] ;  /* 0x0000000410107981 */ /* 0x000ea4000c1e1900 */
[----:B--2---:R-:W-:-:S07]  /*04f0*/  FFMA R13, -R16, R14, R13 ;  /* 0x0000000e100d7223 */ /* 0x004fce000000010d */
.L_x_27:
[----:B------:R-:W-:Y:S05]  /*0500*/  BSYNC.RELIABLE B1 ;  /* 0x0000000000017941 */ /* 0x000fea0003800100 */
.L_x_26:
[----:B------:R-:W-:-:S05]  /*0510*/  VIADD R11, R11, 0x1 ;  /* 0x000000010b0b7836 */ /* 0x000fca0000000000 */
[----:B------:R-:W-:-:S13]  /*0520*/  ISETP.NE.AND P0, PT, R11, R0, PT ;  /* 0x000000000b00720c */ /* 0x000fda0003f05270 */
[----:B------:R-:W-:Y:S05]  /*0530*/  @P0 BRA `(.L_x_30) ;  /* 0xfffffffc00640947 */ /* 0x000fea000383ffff */
.L_x_25:
        /* <DEDUP_REMOVED lines=11> */
[----:B------:R-:W-:Y:S05]  /*05f0*/  CALL.REL.NOINC `($__internal_1_$__cuda_sm3x_div_rn_noftz_f32_slowpath) ;  /* 0x0000000000307944 */ /* 0x000fea0003c00000 */
[----:B------:R-:W-:-:S07]  /*0600*/  IMAD.MOV.U32 R13, RZ, RZ, R0 ;  /* 0x000000ffff0d7224 */ /* 0x000fce00078e0000 */
.L_x_32:
[----:B------:R-:W-:Y:S05]  /*0610*/  BSYNC.RECONVERGENT B1 ;  /* 0x0000000000017941 */ /* 0x000fea0003800200 */
.L_x_31:
[----:B------:R-:W0:Y:S01]  /*0620*/  LDC.64 R10, c[0x0][0x3b0] ;  /* 0x0000ec00ff0a7b82 */ /* 0x000e220000000a00 */
[----:B------:R-:W-:Y:S02]  /*0630*/  IMAD.MOV.U32 R0, RZ, RZ, 0x1 ;  /* 0x00000001ff007424 */ /* 0x000fe400078e00ff */
[----:B0-----:R-:W-:-:S05]  /*0640*/  IMAD.WIDE R10, R2, 0x4, R10 ;  /* 0x00000004020a7825 */ /* 0x001fca00078e020a */
[----:B------:R1:W-:Y:S04]  /*0650*/  STG.E desc[UR4][R10.64], R13 ;  /* 0x0000000d0a007986 */ /* 0x0003e8000c101904 */
[----:B------:R1:W-:Y:S02]  /*0660*/  STG.E.U8 desc[UR4][R4.64], R0 ;  /* 0x0000000004007986 */ /* 0x0003e4000c101104 */
.L_x_24:
[----:B------:R-:W-:Y:S05]  /*0670*/  BSYNC.RECONVERGENT B0 ;  /* 0x0000000000007941 */ /* 0x000fea0003800200 */
.L_x_23:
[----:B------:R-:W-:-:S05]  /*0680*/  VIADD R2, R2, 0x1 ;  /* 0x0000000102027836 */ /* 0x000fca0000000000 */
[----:B------:R-:W-:-:S13]  /*0690*/  ISETP.GE.AND P0, PT, R2, R9, PT ;  /* 0x000000090200720c */ /* 0x000fda0003f06270 */
[----:B------:R-:W-:Y:S05]  /*06a0*/  @!P0 BRA `(.L_x_33) ;  /* 0xfffffff800b08947 */ /* 0x000fea000383ffff */
[----:B------:R-:W-:Y:S05]  /*06b0*/  EXIT ;  /* 0x000000000000794d */ /* 0x000fea0003800000 */
        .weak           $__internal_1_$__cuda_sm3x_div_rn_noftz_f32_slowpath
        .type           $__internal_1_$__cuda_sm3x_div_rn_noftz_f32_slowpath,@function
        .size           $__internal_1_$__cuda_sm3x_div_rn_noftz_f32_slowpath,(.L_x_47 - $__internal_1_$__cuda_sm3x_div_rn_noftz_f32_slowpath)
$__internal_1_$__cuda_sm3x_div_rn_noftz_f32_slowpath:
[----:B------:R-:W-:Y:S01]  /*06c0*/  SHF.R.U32.HI R11, RZ, 0x17, R3 ;  /* 0x00000017ff0b7819 */ /* 0x000fe20000011603 */
[----:B------:R-:W-:Y:S01]  /*06d0*/  BSSY.RECONVERGENT B2, `(.L_x_34) ;  /* 0x0000064000027945 */ /* 0x000fe20003800200 */
[--C-:B------:R-:W-:Y:S01]  /*06e0*/  SHF.R.U32.HI R10, RZ, 0x17, R0.reuse ;  /* 0x00000017ff0a7819 */ /* 0x100fe20000011600 */
[----:B------:R-:W-:Y:S01]  /*06f0*/  IMAD.MOV.U32 R12, RZ, RZ, R0 ;  /* 0x000000ffff0c7224 */ /* 0x000fe200078e0000 */
[----:B------:R-:W-:Y:S02]  /*0700*/  LOP3.LUT R11, R11, 0xff, RZ, 0xc0, !PT ;  /* 0x000000ff0b0b7812 */ /* 0x000fe400078ec0ff */
[----:B------:R-:W-:Y:S02]  /*0710*/  LOP3.LUT R16, R10, 0xff, RZ, 0xc0, !PT ;  /* 0x000000ff0a107812 */ /* 0x000fe400078ec0ff */
[----:B------:R-:W-:Y:S01]  /*0720*/  MOV R13, R3 ;  /* 0x00000003000d7202 */ /* 0x000fe20000000f00 */
[----:B------:R-:W-:Y:S02]  /*0730*/  VIADD R15, R11, 0xffffffff ;  /* 0xffffffff0b0f7836 */ /* 0x000fe40000000000 */
[----:B------:R-:W-:-:S03]  /*0740*/  VIADD R14, R16, 0xffffffff ;  /* 0xffffffff100e7836 */ /* 0x000fc60000000000 */
[----:B------:R-:W-:-:S04]  /*0750*/  ISETP.GT.U32.AND P0, PT, R15, 0xfd, PT ;  /* 0x000000fd0f00780c */ /* 0x000fc80003f04070 */
[----:B------:R-:W-:-:S13]  /*0760*/  ISETP.GT.U32.OR P0, PT, R14, 0xfd, P0 ;  /* 0x000000fd0e00780c */ /* 0x000fda0000704470 */
[----:B------:R-:W-:Y:S01]  /*0770*/  @!P0 IMAD.MOV.U32 R10, RZ, RZ, RZ ;  /* 0x000000ffff0a8224 */ /* 0x000fe200078e00ff */
[----:B------:R-:W-:Y:S06]  /*0780*/  @!P0 BRA `(.L_x_35) ;  /* 0x00000000005c8947 */ /* 0x000fec0003800000 */
[----:B------:R-:W-:Y:S02]  /*0790*/  FSETP.GTU.FTZ.AND P0, PT, |R0|, +INF , PT ;  /* 0x7f8000000000780b */ /* 0x000fe40003f1c200 */
        /* <DEDUP_REMOVED lines=22> */
.L_x_35:
        /* <DEDUP_REMOVED lines=18> */
[----:B------:R-:W-:-:S05]  /*0a20*/  IMAD.IADD R13, R3, 0x1, R11 ;  /* 0x00000001030d7824 */ /* 0x000fca00078e020b */
[----:B------:R-:W-:-:S04]  /*0a30*/  IADD3 R3, PT, PT, R13, -0x1, RZ ;  /* 0xffffffff0d037810 */ /* 0x000fc80007ffe0ff */
        /* <DEDUP_REMOVED lines=11> */
[C---:B------:R-:W-:Y:S02]  /*0af0*/  ISETP.NE.AND P2, PT, R13.reuse, RZ, PT ;  /* 0x000000ff0d00720c */ /* 0x040fe40003f45270 */
[----:B------:R-:W-:Y:S02]  /*0b00*/  ISETP.NE.AND P1, PT, R13, RZ, PT ;  /* 0x000000ff0d00720c */ /* 0x000fe40003f25270 */
[----:B------:R-:W-:Y:S01]  /*0b10*/  LOP3.LUT R11, R3, 0x7fffff, RZ, 0xc0, !PT ;  /* 0x007fffff030b7812 */ /* 0x000fe200078ec0ff */
[----:B------:R-:W-:Y:S01]  /*0b20*/  FFMA.RP R3, R19, R15, R12 ;  /* 0x0000000f13037223 */ /* 0x000fe2000000800c */
[----:B------:R-:W-:Y:S02]  /*0b30*/  VIADD R12, R13, 0x20 ;  /* 0x000000200d0c7836 */ /* 0x000fe40000000000 */
[----:B------:R-:W-:Y:S01]  /*0b40*/  LOP3.LUT R11, R11, 0x800000, RZ, 0xfc, !PT ;  /* 0x008000000b0b7812 */ /* 0x000fe200078efcff */
[----:B------:R-:W-:Y:S01]  /*0b50*/  IMAD.MOV R13, RZ, RZ, -R13 ;  /* 0x000000ffff0d7224 */ /* 0x000fe200078e0a0d */
[----:B------:R-:W-:-:S02]  /*0b60*/  FSETP.NEU.FTZ.AND P0, PT, R3, R10, PT ;  /* 0x0000000a0300720b */ /* 0x000fc40003f1d000 */
[----:B------:R-:W-:Y:S02]  /*0b70*/  SHF.L.U32 R12, R11, R12, RZ ;  /* 0x0000000c0b0c7219 */ /* 0x000fe400000006ff */
[----:B------:R-:W-:Y:S02]  /*0b80*/  SEL R10, R13, RZ, P2 ;  /* 0x000000ff0d0a7207 */ /* 0x000fe40001000000 */
[----:B------:R-:W-:Y:S02]  /*0b90*/  ISETP.NE.AND P1, PT, R12, RZ, P1 ;  /* 0x000000ff0c00720c */ /* 0x000fe40000f25270 */
[----:B------:R-:W-:Y:S02]  /*0ba0*/  SHF.R.U32.HI R10, RZ, R10, R11 ;  /* 0x0000000aff0a7219 */ /* 0x000fe4000001160b */
[----:B------:R-:W-:Y:S02]  /*0bb0*/  PLOP3.LUT P0, PT, P0, P1, PT, 0xf8, 0x8f ;  /* 0x00000000008f781c */ /* 0x000fe40000703f70 */
[----:B------:R-:W-:-:S02]  /*0bc0*/  SHF.R.U32.HI R12, RZ, 0x1, R10 ;  /* 0x00000001ff0c7819 */ /* 0x000fc4000001160a */
[----:B------:R-:W-:-:S04]  /*0bd0*/  SEL R3, RZ, 0x1, !P0 ;  /* 0x00000001ff037807 */ /* 0x000fc80004000000 */
[----:B------:R-:W-:-:S04]  /*0be0*/  LOP3.LUT R3, R3, 0x1, R12, 0xf8, !PT ;  /* 0x0000000103037812 */ /* 0x000fc800078ef80c */
[----:B------:R-:W-:-:S05]  /*0bf0*/  LOP3.LUT R3, R3, R10, RZ, 0xc0, !PT ;  /* 0x0000000a03037212 */ /* 0x000fca00078ec0ff */
[----:B------:R-:W-:-:S05]  /*0c00*/  IMAD.IADD R3, R12, 0x1, R3 ;  /* 0x000000010c037824 */ /* 0x000fca00078e0203 */
[----:B------:R-:W-:Y:S01]  /*0c10*/  LOP3.LUT R0, R3, R0, RZ, 0xfc, !PT ;  /* 0x0000000003007212 */ /* 0x000fe200078efcff */
[----:B------:R-:W-:Y:S06]  /*0c20*/  BRA `(.L_x_43) ;  /* 0x0000000000107947 */ /* 0x000fec0003800000 */
.L_x_42:
[----:B------:R-:W-:-:S04]  /*0c30*/  LOP3.LUT R0, R0, 0x80000000, RZ, 0xc0, !PT ;  /* 0x8000000000007812 */ /* 0x000fc800078ec0ff */
[----:B------:R-:W-:Y:S01]  /*0c40*/  LOP3.LUT R0, R0, 0x7f800000, RZ, 0xfc, !PT ;  /* 0x7f80000000007812 */ /* 0x000fe200078efcff */
[----:B------:R-:W-:Y:S06]  /*0c50*/  BRA `(.L_x_43) ;  /* 0x0000000000047947 */ /* 0x000fec0003800000 */
.L_x_41:
[----:B------:R-:W-:-:S07]  /*0c60*/  IMAD R0, R11, 0x800000, R0 ;  /* 0x008000000b007824 */ /* 0x000fce00078e0200 */
.L_x_43:
[----:B------:R-:W-:Y:S05]  /*0c70*/  BSYNC.RECONVERGENT B3 ;  /* 0x0000000000037941 */ /* 0x000fea0003800200 */
.L_x_40:
[----:B------:R-:W-:Y:S05]  /*0c80*/  BRA `(.L_x_44) ;  /* 0x0000000000207947 */ /* 0x000fea0003800000 */
.L_x_39:
[----:B------:R-:W-:-:S04]  /*0c90*/  LOP3.LUT R0, R13, 0x80000000, R12, 0x48, !PT ;  /* 0x800000000d007812 */ /* 0x000fc800078e480c */
[----:B------:R-:W-:Y:S01]  /*0ca0*/  LOP3.LUT R0, R0, 0x7f800000, RZ, 0xfc, !PT ;  /* 0x7f80000000007812 */ /* 0x000fe200078efcff */
[----:B------:R-:W-:Y:S06]  /*0cb0*/  BRA `(.L_x_44) ;  /* 0x0000000000147947 */ /* 0x000fec0003800000 */
.L_x_38:
[----:B------:R-:W-:Y:S01]  /*0cc0*/  LOP3.LUT R0, R13, 0x80000000, R12, 0x48, !PT ;  /* 0x800000000d007812 */ /* 0x000fe200078e480c */
[----:B------:R-:W-:Y:S06]  /*0cd0*/  BRA `(.L_x_44) ;  /* 0x00000000000c7947 */ /* 0x000fec0003800000 */
.L_x_37:
[----:B------:R-:W0:Y:S01]  /*0ce0*/  MUFU.RSQ R0, -QNAN ;  /* 0xffc0000000007908 */ /* 0x000e220000001400 */
[----:B------:R-:W-:Y:S05]  /*0cf0*/  BRA `(.L_x_44) ;  /* 0x0000000000047947 */ /* 0x000fea0003800000 */
.L_x_36:
[----:B------:R-:W-:-:S07]  /*0d00*/  FADD.FTZ R0, R0, R3 ;  /* 0x0000000300007221 */ /* 0x000fce0000010000 */
.L_x_44:
[----:B------:R-:W-:Y:S05]  /*0d10*/  BSYNC.RECONVERGENT B2 ;  /* 0x0000000000027941 */ /* 0x000fea0003800200 */
.L_x_34:
[----:B------:R-:W-:Y:S02]  /*0d20*/  IMAD.MOV.U32 R10, RZ, RZ, R8 ;  /* 0x000000ffff0a7224 */ /* 0x000fe400078e0008 */
[----:B------:R-:W-:-:S04]  /*0d30*/  IMAD.MOV.U32 R11, RZ, RZ, 0x0 ;  /* 0x00000000ff0b7424 */ /* 0x000fc800078e00ff */
[----:B0-----:R-:W-:Y:S05]  /*0d40*/  RET.REL.NODEC R10 `(_Z21symgs_csr_gpu_forwardPKiS0_PKfiPfS3_S3_PcS4_S4_i) ;  /* 0xfffffff00aac7950 */ /* 0x001fea0003c3ffff */
.L_x_45:
        /* <DEDUP_REMOVED lines=11> */
.L_x_47:


//--------------------- .nv.shared.reserved.0     --------------------------
	.section	.nv.shared.reserved.0,"aw",@nobits
	.weak		__nv_reservedSMEM_offset_0_alias
	.size		__nv_reservedSMEM_offset_0_alias, 0, 64
	.other		__nv_reservedSMEM_offset_0_alias,@"STO_CUDA_RESERVED_SHARED STV_DEFAULT"
__nv_reservedSMEM_offset_0_alias:
	.zero		0
	.zero		64


//--------------------- .nv.constant0._Z22symgs_csr_gpu_backwardPKiS0_PKfiPfS3_S3_PcS4_S4_i --------------------------
	.section	.nv.constant0._Z22symgs_csr_gpu_backwardPKiS0_PKfiPfS3_S3_PcS4_S4_i,"a",@progbits
	.sectionflags	@""
	.align	4
.nv.constant0._Z22symgs_csr_gpu_backwardPKiS0_PKfiPfS3_S3_PcS4_S4_i:
	.zero		980


//--------------------- .nv.constant0._Z21symgs_csr_gpu_forwardPKiS0_PKfiPfS3_S3_PcS4_S4_i --------------------------
	.section	.nv.constant0._Z21symgs_csr_gpu_forwardPKiS0_PKfiPfS3_S3_PcS4_S4_i,"a",@progbits
	.sectionflags	@""
	.align	4
.nv.constant0._Z21symgs_csr_gpu_forwardPKiS0_PKfiPfS3_S3_PcS4_S4_i:
	.zero		980


//--------------------- SYMBOLS --------------------------

	.type		.nv.reservedSmem.offset0,@object
	.size		.nv.reservedSmem.offset0,0x4
